// auto-generated by cutlass_sweep.gemm — config: {"arch": "sm_100", "cluster_m": 2, "cluster_n": 1, "dtype": "tf32", "stages": 4, "tile_k": 32, "tile_m": 256, "tile_n": 128}
#include "cutlass/cutlass.h"
#include "cutlass/gemm/collective/collective_builder.hpp"
#include "cutlass/gemm/device/gemm_universal_adapter.h"
#include "cutlass/gemm/kernel/gemm_universal.hpp"
#include "cutlass/epilogue/collective/collective_builder.hpp"

using ElemA = cutlass::tfloat32_t;
using ElemB = cutlass::tfloat32_t;
using ElemCD = cutlass::tfloat32_t;
using Acc  = float;
using TileShape    = cute::Shape<cute::_256, cute::_128, cute::_32>;
using ClusterShape = cute::Shape<cute::_2, cute::_1, cute::_1>;

using CollectiveEpilogue = typename cutlass::epilogue::collective::CollectiveBuilder<
    cutlass::arch::Sm100, cutlass::arch::OpClassTensorOp,
    TileShape, ClusterShape,
    cutlass::epilogue::collective::EpilogueTileAuto,
    Acc, Acc,
    ElemCD, cutlass::layout::RowMajor, 128 / cutlass::sizeof_bits<ElemCD>::value,
    ElemCD, cutlass::layout::RowMajor, 128 / cutlass::sizeof_bits<ElemCD>::value,
    cutlass::epilogue::collective::EpilogueScheduleAuto
  >::CollectiveOp;

using CollectiveMainloop = typename cutlass::gemm::collective::CollectiveBuilder<
    cutlass::arch::Sm100, cutlass::arch::OpClassTensorOp,
    ElemA, cutlass::layout::RowMajor, 128 / cutlass::sizeof_bits<ElemA>::value,
    ElemB, cutlass::layout::ColumnMajor, 128 / cutlass::sizeof_bits<ElemB>::value,
    Acc,
    TileShape, ClusterShape,
    cutlass::gemm::collective::StageCount<4>,
    cutlass::gemm::collective::KernelScheduleAuto
  >::CollectiveOp;

using GemmKernel = cutlass::gemm::kernel::GemmUniversal<
    cute::Shape<int,int,int,int>,
    CollectiveMainloop,
    CollectiveEpilogue
>;
using Gemm = cutlass::gemm::device::GemmUniversalAdapter<GemmKernel>;

// Force the device kernel symbol into the cubin without needing a host main.
auto* _anchor = &cutlass::device_kernel<GemmKernel>;


// ===== COMPILED SASS (sm_100a) =====

	.target	sm_100a

	.elftype	@"ET_EXEC"


//--------------------- .note.nv.tkinfo           --------------------------
	.section	.note.nv.tkinfo,"",@"SHT_NOTE"
	.sectionflags	@"SHF_NOTE_NV_TKINFO"
	.tkinfo
        /*0018*/ 	.word	0x00000002
        /*0030*/ 	.string	""
        /*0030*/ 	.string	"ptxas"
        /*0030*/ 	.string	"Cuda compilation tools, release 13.0, V13.0.88"
        /*0030*/ 	.string	"Build cuda_13.0.r13.0/compiler.36424714_0"
        /*0030*/ 	.string	"-arch sm_100a -m 64 "



//--------------------- .note.nv.cuinfo           --------------------------
	.section	.note.nv.cuinfo,"",@"SHT_NOTE"
	.sectionflags	@"SHF_NOTE_NV_CUINFO"
        /*0018*/ 	.short	0x0002
        /*001a*/ 	.short	0x0064
        /*001c*/ 	.short	0x0082
	.zero		2


//--------------------- .nv.info                  --------------------------
	.section	.nv.info,"",@"SHT_CUDA_INFO"
	.align	4


	//----- nvinfo : EIATTR_REGCOUNT
	.align		4
        /*0000*/ 	.byte	0x04, 0x2f
        /*0002*/ 	.short	(.L_19 - .L_18)
	.align		4
.L_18:
        /*0004*/ 	.word	index@(_ZN7cutlass13device_kernelINS_4gemm6kernel13GemmUniversalIN4cute5tupleIJiiiiEEENS1_10collective13CollectiveMmaINS1_35MainloopSm100TmaUmmaWarpSpecializedILi4ELi2ELi4ENS5_IJNS4_1CILi2EEENSA_ILi1EEESC_EEEEENS5_IJNSA_ILi256EEENSA_ILi128EEENSA_ILi32EEEEEENS_10tfloat32_tENS5_IJlSC_lEEESJ_SK_NS4_8TiledMMAINS4_8MMA_AtomIJNS4_23SM100_MMA_TF32_2x1SM_SSISJ_SJ_fLi256ELi128ELNS4_4UMMA5MajorE0ELSP_0ELNSO_7ScaleInE0ELSQ_0EEEEEENS4_6LayoutINS5_IJSC_SC_SC_EEENS5_IJNSA_ILi0EEESV_SV_EEEEENS5_IJNS4_10UnderscoreESY_SY_EEEEENS4_18SM100_TMA_2SM_LOADENS4_14ComposedLayoutINS4_7SwizzleILi3ELi4ELi3EEENS4_18smem_ptr_flag_bitsILi32EEENST_INS5_IJNSA_ILi8EEESH_EEENS5_IJSH_SC_EEEEEEEvNS4_8identityES11_S1B_vS1C_EENS_8epilogue10collective18CollectiveEpilogueINS1E_23Sm100TmaWarpSpecializedILi4ELi2ELi16ELb1ELb0EEEJNS5_IJSG_SG_SH_EEENS5_IJNST_ISG_SC_EENST_INSA_ILi16EEESC_EEEEESJ_SK_SJ_SK_NS1E_6fusion15FusionCallbacksIS1I_NS1O_17LinearCombinationISJ_fSJ_fLNS_15FloatRoundStyleE2EEES1J_S1N_JEEENS4_5SM1004TMEM4LOAD26SM100_TMEM_LOAD_32dp32b16xENS4_13SM90_TMA_LOADENS12_INS13_ILi2ELi4ELi3EEES16_NST_INS5_IJS17_S1L_EEENS5_IJS1L_SC_EEEEEEENS4_39AutoVectorizingCopyWithAssumedAlignmentILi128EEENS4_14SM90_TMA_STOREES23_S25_S25_EEEvvEEEEvNT_6ParamsE)
        /*0008*/ 	.word	0x00000060


	//----- nvinfo : EIATTR_FRAME_SIZE
	.align		4
.L_19:
        /*000c*/ 	.byte	0x04, 0x11
        /*000e*/ 	.short	(.L_21 - .L_20)
	.align		4
.L_20:
        /*0010*/ 	.word	index@($__internal_2_$__cuda_sm10x_tcgen05_guardrail_trap_unallocated_columns_being_dealloced)
        /*0014*/ 	.word	0x00000000


	//----- nvinfo : EIATTR_FRAME_SIZE
	.align		4
.L_21:
        /*0018*/ 	.byte	0x04, 0x11
        /*001a*/ 	.short	(.L_23 - .L_22)
	.align		4
.L_22:
        /*001c*/ 	.word	index@($__internal_1_$__cuda_sm10x_tcgen05_guardrail_trap_phase_invalid_during_alloc)
        /*0020*/ 	.word	0x00000000


	//----- nvinfo : EIATTR_FRAME_SIZE
	.align		4
.L_23:
        /*0024*/ 	.byte	0x04, 0x11
        /*0026*/ 	.short	(.L_25 - .L_24)
	.align		4
.L_24:
        /*0028*/ 	.word	index@($__internal_0_$__cuda_sm10x_tcgen05_guardrail_trap_col_being_dealloced_not_returned_by_alloc)
        /*002c*/ 	.word	0x00000000


	//----- nvinfo : EIATTR_FRAME_SIZE
	.align		4
.L_25:
        /*0030*/ 	.byte	0x04, 0x11
        /*0032*/ 	.short	(.L_27 - .L_26)
	.align		4
.L_26:
        /*0034*/ 	.word	index@(_ZN7cutlass13device_kernelINS_4gemm6kernel13GemmUniversalIN4cute5tupleIJiiiiEEENS1_10collective13CollectiveMmaINS1_35MainloopSm100TmaUmmaWarpSpecializedILi4ELi2ELi4ENS5_IJNS4_1CILi2EEENSA_ILi1EEESC_EEEEENS5_IJNSA_ILi256EEENSA_ILi128EEENSA_ILi32EEEEEENS_10tfloat32_tENS5_IJlSC_lEEESJ_SK_NS4_8TiledMMAINS4_8MMA_AtomIJNS4_23SM100_MMA_TF32_2x1SM_SSISJ_SJ_fLi256ELi128ELNS4_4UMMA5MajorE0ELSP_0ELNSO_7ScaleInE0ELSQ_0EEEEEENS4_6LayoutINS5_IJSC_SC_SC_EEENS5_IJNSA_ILi0EEESV_SV_EEEEENS5_IJNS4_10UnderscoreESY_SY_EEEEENS4_18SM100_TMA_2SM_LOADENS4_14ComposedLayoutINS4_7SwizzleILi3ELi4ELi3EEENS4_18smem_ptr_flag_bitsILi32EEENST_INS5_IJNSA_ILi8EEESH_EEENS5_IJSH_SC_EEEEEEEvNS4_8identityES11_S1B_vS1C_EENS_8epilogue10collective18CollectiveEpilogueINS1E_23Sm100TmaWarpSpecializedILi4ELi2ELi16ELb1ELb0EEEJNS5_IJSG_SG_SH_EEENS5_IJNST_ISG_SC_EENST_INSA_ILi16EEESC_EEEEESJ_SK_SJ_SK_NS1E_6fusion15FusionCallbacksIS1I_NS1O_17LinearCombinationISJ_fSJ_fLNS_15FloatRoundStyleE2EEES1J_S1N_JEEENS4_5SM1004TMEM4LOAD26SM100_TMEM_LOAD_32dp32b16xENS4_13SM90_TMA_LOADENS12_INS13_ILi2ELi4ELi3EEES16_NST_INS5_IJS17_S1L_EEENS5_IJS1L_SC_EEEEEEENS4_39AutoVectorizingCopyWithAssumedAlignmentILi128EEENS4_14SM90_TMA_STOREES23_S25_S25_EEEvvEEEEvNT_6ParamsE)
        /*0038*/ 	.word	0x00000000


	//----- nvinfo : EIATTR_MIN_STACK_SIZE
	.align		4
.L_27:
        /*003c*/ 	.byte	0x04, 0x12
        /*003e*/ 	.short	(.L_29 - .L_28)
	.align		4
.L_28:
        /*0040*/ 	.word	index@(_ZN7cutlass13device_kernelINS_4gemm6kernel13GemmUniversalIN4cute5tupleIJiiiiEEENS1_10collective13CollectiveMmaINS1_35MainloopSm100TmaUmmaWarpSpecializedILi4ELi2ELi4ENS5_IJNS4_1CILi2EEENSA_ILi1EEESC_EEEEENS5_IJNSA_ILi256EEENSA_ILi128EEENSA_ILi32EEEEEENS_10tfloat32_tENS5_IJlSC_lEEESJ_SK_NS4_8TiledMMAINS4_8MMA_AtomIJNS4_23SM100_MMA_TF32_2x1SM_SSISJ_SJ_fLi256ELi128ELNS4_4UMMA5MajorE0ELSP_0ELNSO_7ScaleInE0ELSQ_0EEEEEENS4_6LayoutINS5_IJSC_SC_SC_EEENS5_IJNSA_ILi0EEESV_SV_EEEEENS5_IJNS4_10UnderscoreESY_SY_EEEEENS4_18SM100_TMA_2SM_LOADENS4_14ComposedLayoutINS4_7SwizzleILi3ELi4ELi3EEENS4_18smem_ptr_flag_bitsILi32EEENST_INS5_IJNSA_ILi8EEESH_EEENS5_IJSH_SC_EEEEEEEvNS4_8identityES11_S1B_vS1C_EENS_8epilogue10collective18CollectiveEpilogueINS1E_23Sm100TmaWarpSpecializedILi4ELi2ELi16ELb1ELb0EEEJNS5_IJSG_SG_SH_EEENS5_IJNST_ISG_SC_EENST_INSA_ILi16EEESC_EEEEESJ_SK_SJ_SK_NS1E_6fusion15FusionCallbacksIS1I_NS1O_17LinearCombinationISJ_fSJ_fLNS_15FloatRoundStyleE2EEES1J_S1N_JEEENS4_5SM1004TMEM4LOAD26SM100_TMEM_LOAD_32dp32b16xENS4_13SM90_TMA_LOADENS12_INS13_ILi2ELi4ELi3EEES16_NST_INS5_IJS17_S1L_EEENS5_IJS1L_SC_EEEEEEENS4_39AutoVectorizingCopyWithAssumedAlignmentILi128EEENS4_14SM90_TMA_STOREES23_S25_S25_EEEvvEEEEvNT_6ParamsE)
        /*0044*/ 	.word	0x00000000
.L_29:


//--------------------- .nv.compat                --------------------------
	.section	.nv.compat,"",@"SHT_CUDA_COMPAT_INFO"
	.align	4
        /*0000*/ 	.byte	0x02, 0x09, 0x01, 0x00, 0x02, 0x02, 0x02, 0x00, 0x02, 0x05, 0x05, 0x00, 0x03, 0x07, 0x01, 0x01
        /*0010*/ 	.byte	0x02, 0x03, 0x01, 0x00, 0x02, 0x06, 0x01, 0x00, 0x04, 0x0b, 0x08, 0x00, 0x09, 0x00, 0x00, 0x00
        /*0020*/ 	.byte	0x00, 0x00, 0x00, 0x00


//--------------------- .nv.info._ZN7cutlass13device_kernelINS_4gemm6kernel13GemmUniversalIN4cute5tupleIJiiiiEEENS1_10collective13CollectiveMmaINS1_35MainloopSm100TmaUmmaWarpSpecializedILi4ELi2ELi4ENS5_IJNS4_1CILi2EEENSA_ILi1EEESC_EEEEENS5_IJNSA_ILi256EEENSA_ILi128EEENSA_ILi32EEEEEENS_10tfloat32_tENS5_IJlSC_lEEESJ_SK_NS4_8TiledMMAINS4_8MMA_AtomIJNS4_23SM100_MMA_TF32_2x1SM_SSISJ_SJ_fLi256ELi128ELNS4_4UMMA5MajorE0ELSP_0ELNSO_7ScaleInE0ELSQ_0EEEEEENS4_6LayoutINS5_IJSC_SC_SC_EEENS5_IJNSA_ILi0EEESV_SV_EEEEENS5_IJNS4_10UnderscoreESY_SY_EEEEENS4_18SM100_TMA_2SM_LOADENS4_14ComposedLayoutINS4_7SwizzleILi3ELi4ELi3EEENS4_18smem_ptr_flag_bitsILi32EEENST_INS5_IJNSA_ILi8EEESH_EEENS5_IJSH_SC_EEEEEEEvNS4_8identityES11_S1B_vS1C_EENS_8epilogue10collective18CollectiveEpilogueINS1E_23Sm100TmaWarpSpecializedILi4ELi2ELi16ELb1ELb0EEEJNS5_IJSG_SG_SH_EEENS5_IJNST_ISG_SC_EENST_INSA_ILi16EEESC_EEEEESJ_SK_SJ_SK_NS1E_6fusion15FusionCallbacksIS1I_NS1O_17LinearCombinationISJ_fSJ_fLNS_15FloatRoundStyleE2EEES1J_S1N_JEEENS4_5SM1004TMEM4LOAD26SM100_TMEM_LOAD_32dp32b16xENS4_13SM90_TMA_LOADENS12_INS13_ILi2ELi4ELi3EEES16_NST_INS5_IJS17_S1L_EEENS5_IJS1L_SC_EEEEEEENS4_39AutoVectorizingCopyWithAssumedAlignmentILi128EEENS4_14SM90_TMA_STOREES23_S25_S25_EEEvvEEEEvNT_6ParamsE --------------------------
	.section	.nv.info._ZN7cutlass13device_kernelINS_4gemm6kernel13GemmUniversalIN4cute5tupleIJiiiiEEENS1_10collective13CollectiveMmaINS1_35MainloopSm100TmaUmmaWarpSpecializedILi4ELi2ELi4ENS5_IJNS4_1CILi2EEENSA_ILi1EEESC_EEEEENS5_IJNSA_ILi256EEENSA_ILi128EEENSA_ILi32EEEEEENS_10tfloat32_tENS5_IJlSC_lEEESJ_SK_NS4_8TiledMMAINS4_8MMA_AtomIJNS4_23SM100_MMA_TF32_2x1SM_SSISJ_SJ_fLi256ELi128ELNS4_4UMMA5MajorE0ELSP_0ELNSO_7ScaleInE0ELSQ_0EEEEEENS4_6LayoutINS5_IJSC_SC_SC_EEENS5_IJNSA_ILi0EEESV_SV_EEEEENS5_IJNS4_10UnderscoreESY_SY_EEEEENS4_18SM100_TMA_2SM_LOADENS4_14ComposedLayoutINS4_7SwizzleILi3ELi4ELi3EEENS4_18smem_ptr_flag_bitsILi32EEENST_INS5_IJNSA_ILi8EEESH_EEENS5_IJSH_SC_EEEEEEEvNS4_8identityES11_S1B_vS1C_EENS_8epilogue10collective18CollectiveEpilogueINS1E_23Sm100TmaWarpSpecializedILi4ELi2ELi16ELb1ELb0EEEJNS5_IJSG_SG_SH_EEENS5_IJNST_ISG_SC_EENST_INSA_ILi16EEESC_EEEEESJ_SK_SJ_SK_NS1E_6fusion15FusionCallbacksIS1I_NS1O_17LinearCombinationISJ_fSJ_fLNS_15FloatRoundStyleE2EEES1J_S1N_JEEENS4_5SM1004TMEM4LOAD26SM100_TMEM_LOAD_32dp32b16xENS4_13SM90_TMA_LOADENS12_INS13_ILi2ELi4ELi3EEES16_NST_INS5_IJS17_S1L_EEENS5_IJS1L_SC_EEEEEEENS4_39AutoVectorizingCopyWithAssumedAlignmentILi128EEENS4_14SM90_TMA_STOREES23_S25_S25_EEEvvEEEEvNT_6ParamsE,"",@"SHT_CUDA_INFO"
	.sectionflags	@""
	.align	4


	//----- nvinfo : EIATTR_CUDA_API_VERSION
	.align		4
        /*0000*/ 	.byte	0x04, 0x37
        /*0002*/ 	.short	(.L_31 - .L_30)
.L_30:
        /*0004*/ 	.word	0x00000082


	//----- nvinfo : EIATTR_KPARAM_INFO
	.align		4
.L_31:
        /*0008*/ 	.byte	0x04, 0x17
        /*000a*/ 	.short	(.L_33 - .L_32)
.L_32:
        /*000c*/ 	.word	0x00000000
        /*0010*/ 	.short	0x0000
        /*0012*/ 	.short	0x0000
        /*0014*/ 	.byte	0x00, 0xf0, 0x01, 0x20


	//----- nvinfo : EIATTR_AT_ENTRY_FRAGMENTS
	.align		4
.L_33:
        /*0018*/ 	.byte	0x04, 0x4f
        /*001a*/ 	.short	(.L_35 - .L_34)


	//   ....[0]....
.L_34:
        /*001c*/ 	.word	0x00000007


	//----- nvinfo : EIATTR_RESERVED_SMEM_USED
	.align		4
.L_35:
        /*0020*/ 	.byte	0x01, 0x41
	.zero		2


	//----- nvinfo : EIATTR_SPARSE_MMA_MASK
	.align		4
        /*0024*/ 	.byte	0x03, 0x50
        /*0026*/ 	.short	0x0000


	//----- nvinfo : EIATTR_TCGEN05_2CTA_USED
	.align		4
        /*0028*/ 	.byte	0x01, 0x52
	.zero		2


	//----- nvinfo : EIATTR_MAXREG_COUNT
	.align		4
        /*002c*/ 	.byte	0x03, 0x1b
        /*002e*/ 	.short	0x00ff


	//----- nvinfo : EIATTR_NUM_BARRIERS
	.align		4
        /*0030*/ 	.byte	0x02, 0x4c
        /*0032*/ 	.byte	0x07
	.zero		1


	//----- nvinfo : EIATTR_EXTERNS
	.align		4
        /*0034*/ 	.byte	0x04, 0x0f
        /*0036*/ 	.short	(.L_37 - .L_36)


	//   ....[0]....
	.align		4
.L_36:
        /*0038*/ 	.word	index@(__assertfail)


	//----- nvinfo : EIATTR_MERCURY_ISA_VERSION
	.align		4
.L_37:
        /*003c*/ 	.byte	0x03, 0x5f
        /*003e*/ 	.short	0x0101


	//----- nvinfo : EIATTR_INT_WARP_WIDE_INSTR_OFFSETS
	.align		4
        /*0040*/ 	.byte	0x04, 0x31
        /*0042*/ 	.short	(.L_39 - .L_38)


	//   ....[0]....
.L_38:
        /*0044*/ 	.word	0x00000d10


	//   ....[1]....
        /*0048*/ 	.word	0x00000db0


	//   ....[2]....
        /*004c*/ 	.word	0x00002120


	//   ....[3]....
        /*0050*/ 	.word	0x00004000


	//   ....[4]....
        /*0054*/ 	.word	0x00004020


	//   ....[5]....
        /*0058*/ 	.word	0x00004050


	//   ....[6]....
        /*005c*/ 	.word	0x00004980


	//   ....[7]....
        /*0060*/ 	.word	0x000049f0


	//   ....[8]....
        /*0064*/ 	.word	0x00004ae0


	//   ....[9]....
        /*0068*/ 	.word	0x00004b60


	//   ....[10]....
        /*006c*/ 	.word	0x00004c50


	//   ....[11]....
        /*0070*/ 	.word	0x00004cd0


	//   ....[12]....
        /*0074*/ 	.word	0x00004dd0


	//   ....[13]....
        /*0078*/ 	.word	0x00004e60


	//   ....[14]....
        /*007c*/ 	.word	0x00004f60


	//   ....[15]....
        /*0080*/ 	.word	0x00005040


	//   ....[16]....
        /*0084*/ 	.word	0x000050e0


	//   ....[17]....
        /*0088*/ 	.word	0x000051d0


	//   ....[18]....
        /*008c*/ 	.word	0x00005270


	//   ....[19]....
        /*0090*/ 	.word	0x00005380


	//   ....[20]....
        /*0094*/ 	.word	0x000054e0


	//   ....[21]....
        /*0098*/ 	.word	0x00005630


	//----- nvinfo : EIATTR_COOP_GROUP_MASK_REGIDS
	.align		4
.L_39:
        /*009c*/ 	.byte	0x04, 0x29
        /*009e*/ 	.short	(.L_41 - .L_40)


	//   ....[0]....
.L_40:
        /*00a0*/ 	.word	0xffffffff


	//   ....[1]....
        /*00a4*/ 	.word	0xffffffff


	//   ....[2]....
        /*00a8*/ 	.word	0xffffffff


	//   ....[3]....
        /*00ac*/ 	.word	0xffffffff


	//   ....[4]....
        /*00b0*/ 	.word	0xffffffff


	//   ....[5]....
        /*00b4*/ 	.word	0xffffffff


	//   ....[6]....
        /*00b8*/ 	.word	0xffffffff


	//   ....[7]....
        /*00bc*/ 	.word	0xffffffff


	//   ....[8]....
        /*00c0*/ 	.word	0xffffffff


	//   ....[9]....
        /*00c4*/ 	.word	0xffffffff


	//   ....[10]....
        /*00c8*/ 	.word	0xffffffff


	//   ....[11]....
        /*00cc*/ 	.word	0xffffffff


	//   ....[12]....
        /*00d0*/ 	.word	0xffffffff


	//   ....[13]....
        /*00d4*/ 	.word	0xffffffff


	//----- nvinfo : EIATTR_COOP_GROUP_INSTR_OFFSETS
	.align		4
.L_41:
        /*00d8*/ 	.byte	0x04, 0x28
        /*00da*/ 	.short	(.L_43 - .L_42)


	//   ....[0]....
.L_42:
        /*00dc*/ 	.word	0x000000c0


	//   ....[1]....
        /*00e0*/ 	.word	0x00000500


	//   ....[2]....
        /*00e4*/ 	.word	0x00000680


	//   ....[3]....
        /*00e8*/ 	.word	0x00000810


	//   ....[4]....
        /*00ec*/ 	.word	0x00000900


	//   ....[5]....
        /*00f0*/ 	.word	0x00000a60


	//   ....[6]....
        /*00f4*/ 	.word	0x00000bf0


	//   ....[7]....
        /*00f8*/ 	.word	0x00000e30


	//   ....[8]....
        /*00fc*/ 	.word	0x00002000


	//   ....[9]....
        /*0100*/ 	.word	0x00002de0


	//   ....[10]....
        /*0104*/ 	.word	0x000032b0


	//   ....[11]....
        /*0108*/ 	.word	0x000032e0


	//   ....[12]....
        /*010c*/ 	.word	0x00003f00


	//   ....[13]....
        /*0110*/ 	.word	0x00004110


	//----- nvinfo : EIATTR_VRC_CTA_INIT_COUNT
	.align		4
.L_43:
        /*0114*/ 	.byte	0x02, 0x4a
        /*0116*/ 	.byte	0x80
	.zero		1


	//----- nvinfo : EIATTR_SYSCALL_OFFSETS
	.align		4
        /*0118*/ 	.byte	0x04, 0x46
        /*011a*/ 	.short	(.L_45 - .L_44)


	//   ....[0]....
.L_44:
        /*011c*/ 	.word	0x000060a0


	//   ....[1]....
        /*0120*/ 	.word	0x00006190


	//   ....[2]....
        /*0124*/ 	.word	0x000068f0


	//   ....[3]....
        /*0128*/ 	.word	0x00007270


	//   ....[4]....
        /*012c*/ 	.word	0x00007bc0


	//   ....[5]....
        /*0130*/ 	.word	0x00008560


	//   ....[6]....
        /*0134*/ 	.word	0x00008f00


	//   ....[7]....
        /*0138*/ 	.word	0x000098d0


	//   ....[8]....
        /*013c*/ 	.word	0x0000a270


	//   ....[9]....
        /*0140*/ 	.word	0x0000abc0


	//----- nvinfo : EIATTR_MBARRIER_INSTR_OFFSETS
	.align		4
.L_45:
        /*0144*/ 	.byte	0x04, 0x39
        /*0146*/ 	.short	(.L_47 - .L_46)


	//   ....[0]....
.L_46:
        /*0148*/ 	.word	0x000005f0
        /*014c*/ 	.word	0x000000ff
        /*0150*/ 	.word	0x00000000
        /*0154*/ 	.short	0x0100
        /*0156*/ 	.byte	0x08
	.zero		1


	//   ....[1]....
        /*0158*/ 	.word	0x00000600
        /*015c*/ 	.word	0x000000ff
        /*0160*/ 	.word	0x00000020
        /*0164*/ 	.short	0x0100
        /*0166*/ 	.byte	0x08
	.zero		1


	//   ....[2]....
        /*0168*/ 	.word	0x00000610
        /*016c*/ 	.word	0x000000ff
        /*0170*/ 	.word	0x00000008
        /*0174*/ 	.short	0x0100
        /*0176*/ 	.byte	0x08
	.zero		1


	//   ....[3]....
        /*0178*/ 	.word	0x00000620
        /*017c*/ 	.word	0x000000ff
        /*0180*/ 	.word	0x00000028
        /*0184*/ 	.short	0x0100
        /*0186*/ 	.byte	0x08
	.zero		1


	//   ....[4]....
        /*0188*/ 	.word	0x00000630
        /*018c*/ 	.word	0x000000ff
        /*0190*/ 	.word	0x00000010
        /*0194*/ 	.short	0x0100
        /*0196*/ 	.byte	0x08
	.zero		1


	//   ....[5]....
        /*0198*/ 	.word	0x00000640
        /*019c*/ 	.word	0x000000ff
        /*01a0*/ 	.word	0x00000030
        /*01a4*/ 	.short	0x0100
        /*01a6*/ 	.byte	0x08
	.zero		1


	//   ....[6]....
        /*01a8*/ 	.word	0x00000650
        /*01ac*/ 	.word	0x000000ff
        /*01b0*/ 	.word	0x00000018
        /*01b4*/ 	.short	0x0100
        /*01b6*/ 	.byte	0x08
	.zero		1


	//   ....[7]....
        /*01b8*/ 	.word	0x00000660
        /*01bc*/ 	.word	0x000000ff
        /*01c0*/ 	.word	0x00000038
        /*01c4*/ 	.short	0x0100
        /*01c6*/ 	.byte	0x08
	.zero		1


	//   ....[8]....
        /*01c8*/ 	.word	0x00000780
        /*01cc*/ 	.word	0x000000ff
        /*01d0*/ 	.word	0x00000040
        /*01d4*/ 	.short	0x0100
        /*01d6*/ 	.byte	0x09
	.zero		1


	//   ....[9]....
        /*01d8*/ 	.word	0x00000790
        /*01dc*/ 	.word	0x000000ff
        /*01e0*/ 	.word	0x00000060
        /*01e4*/ 	.short	0x0100
        /*01e6*/ 	.byte	0x09
	.zero		1


	//   ....[10]....
        /*01e8*/ 	.word	0x000007a0
        /*01ec*/ 	.word	0x000000ff
        /*01f0*/ 	.word	0x00000048
        /*01f4*/ 	.short	0x0100
        /*01f6*/ 	.byte	0x09
	.zero		1


	//   ....[11]....
        /*01f8*/ 	.word	0x000007b0
        /*01fc*/ 	.word	0x000000ff
        /*0200*/ 	.word	0x00000068
        /*0204*/ 	.short	0x0100
        /*0206*/ 	.byte	0x09
	.zero		1


	//   ....[12]....
        /*0208*/ 	.word	0x000007c0
        /*020c*/ 	.word	0x000000ff
        /*0210*/ 	.word	0x00000050
        /*0214*/ 	.short	0x0100
        /*0216*/ 	.byte	0x09
	.zero		1


	//   ....[13]....
        /*0218*/ 	.word	0x000007d0
        /*021c*/ 	.word	0x000000ff
        /*0220*/ 	.word	0x00000070
        /*0224*/ 	.short	0x0100
        /*0226*/ 	.byte	0x09
	.zero		1


	//   ....[14]....
        /*0228*/ 	.word	0x000007e0
        /*022c*/ 	.word	0x000000ff
        /*0230*/ 	.word	0x00000058
        /*0234*/ 	.short	0x0100
        /*0236*/ 	.byte	0x09
	.zero		1


	//   ....[15]....
        /*0238*/ 	.word	0x000007f0
        /*023c*/ 	.word	0x000000ff
        /*0240*/ 	.word	0x00000078
        /*0244*/ 	.short	0x0100
        /*0246*/ 	.byte	0x09
	.zero		1


	//   ....[16]....
        /*0248*/ 	.word	0x000008d0
        /*024c*/ 	.word	0x000000ff
        /*0250*/ 	.word	0x00000080
        /*0254*/ 	.short	0x0100
        /*0256*/ 	.byte	0x08
	.zero		1


	//   ....[17]....
        /*0258*/ 	.word	0x000008e0
        /*025c*/ 	.word	0x000000ff
        /*0260*/ 	.word	0x00000088
        /*0264*/ 	.short	0x0100
        /*0266*/ 	.byte	0x08
	.zero		1


	//   ....[18]....
        /*0268*/ 	.word	0x00000a10
        /*026c*/ 	.word	0x000000ff
        /*0270*/ 	.word	0x00000090
        /*0274*/ 	.short	0x0100
        /*0276*/ 	.byte	0x08
	.zero		1


	//   ....[19]....
        /*0278*/ 	.word	0x00000a20
        /*027c*/ 	.word	0x000000ff
        /*0280*/ 	.word	0x000000a0
        /*0284*/ 	.short	0x0100
        /*0286*/ 	.byte	0x08
	.zero		1


	//   ....[20]....
        /*0288*/ 	.word	0x00000a30
        /*028c*/ 	.word	0x000000ff
        /*0290*/ 	.word	0x00000098
        /*0294*/ 	.short	0x0100
        /*0296*/ 	.byte	0x08
	.zero		1


	//   ....[21]....
        /*0298*/ 	.word	0x00000a40
        /*029c*/ 	.word	0x000000ff
        /*02a0*/ 	.word	0x000000a8
        /*02a4*/ 	.short	0x0100
        /*02a6*/ 	.byte	0x08
	.zero		1


	//   ....[22]....
        /*02a8*/ 	.word	0x00000b60
        /*02ac*/ 	.word	0x000000ff
        /*02b0*/ 	.word	0x000000b0
        /*02b4*/ 	.short	0x0100
        /*02b6*/ 	.byte	0x09
	.zero		1


	//   ....[23]....
        /*02b8*/ 	.word	0x00000b70
        /*02bc*/ 	.word	0x000000ff
        /*02c0*/ 	.word	0x000000d0
        /*02c4*/ 	.short	0x0100
        /*02c6*/ 	.byte	0x09
	.zero		1


	//   ....[24]....
        /*02c8*/ 	.word	0x00000b80
        /*02cc*/ 	.word	0x000000ff
        /*02d0*/ 	.word	0x000000b8
        /*02d4*/ 	.short	0x0100
        /*02d6*/ 	.byte	0x09
	.zero		1


	//   ....[25]....
        /*02d8*/ 	.word	0x00000b90
        /*02dc*/ 	.word	0x000000ff
        /*02e0*/ 	.word	0x000000d8
        /*02e4*/ 	.short	0x0100
        /*02e6*/ 	.byte	0x09
	.zero		1


	//   ....[26]....
        /*02e8*/ 	.word	0x00000ba0
        /*02ec*/ 	.word	0x000000ff
        /*02f0*/ 	.word	0x000000c0
        /*02f4*/ 	.short	0x0100
        /*02f6*/ 	.byte	0x09
	.zero		1


	//   ....[27]....
        /*02f8*/ 	.word	0x00000bb0
        /*02fc*/ 	.word	0x000000ff
        /*0300*/ 	.word	0x000000e0
        /*0304*/ 	.short	0x0100
        /*0306*/ 	.byte	0x09
	.zero		1


	//   ....[28]....
        /*0308*/ 	.word	0x00000bc0
        /*030c*/ 	.word	0x000000ff
        /*0310*/ 	.word	0x000000c8
        /*0314*/ 	.short	0x0100
        /*0316*/ 	.byte	0x09
	.zero		1


	//   ....[29]....
        /*0318*/ 	.word	0x00000bd0
        /*031c*/ 	.word	0x000000ff
        /*0320*/ 	.word	0x000000e8
        /*0324*/ 	.short	0x0100
        /*0326*/ 	.byte	0x09
	.zero		1


	//   ....[30]....
        /*0328*/ 	.word	0x00000cc0
        /*032c*/ 	.word	0x000000ff
        /*0330*/ 	.word	0x000000f0
        /*0334*/ 	.short	0x0100
        /*0336*/ 	.byte	0x08
	.zero		1


	//   ....[31]....
        /*0338*/ 	.word	0x00000cd0
        /*033c*/ 	.word	0x000000ff
        /*0340*/ 	.word	0x00000100
        /*0344*/ 	.short	0x0100
        /*0346*/ 	.byte	0x08
	.zero		1


	//   ....[32]....
        /*0348*/ 	.word	0x00000ce0
        /*034c*/ 	.word	0x000000ff
        /*0350*/ 	.word	0x000000f8
        /*0354*/ 	.short	0x0100
        /*0356*/ 	.byte	0x08
	.zero		1


	//   ....[33]....
        /*0358*/ 	.word	0x00000cf0
        /*035c*/ 	.word	0x000000ff
        /*0360*/ 	.word	0x00000108
        /*0364*/ 	.short	0x0100
        /*0366*/ 	.byte	0x08
	.zero		1


	//   ....[34]....
        /*0368*/ 	.word	0x00000de0
        /*036c*/ 	.word	0x000000ff
        /*0370*/ 	.word	0x00000110
        /*0374*/ 	.short	0x0100
        /*0376*/ 	.byte	0x07
	.zero		1


	//   ....[35]....
        /*0378*/ 	.word	0x00001800
        /*037c*/ 	.word	0x00000003
        /*0380*/ 	.word	0x00000100
        /*0384*/ 	.short	0x010a
        /*0386*/ 	.byte	0xff
	.zero		1


	//   ....[36]....
        /*0388*/ 	.word	0x00001830
        /*038c*/ 	.word	0x00000003
        /*0390*/ 	.word	0x000000f0
        /*0394*/ 	.short	0x0101
        /*0396*/ 	.byte	0xff
	.zero		1


	//   ....[37]....
        /*0398*/ 	.word	0x00001930
        /*039c*/ 	.word	0x000000ff
        /*03a0*/ 	.word	0x00000020
        /*03a4*/ 	.short	0x010a
        /*03a6*/ 	.byte	0x08
	.zero		1


	//   ....[38]....
        /*03a8*/ 	.word	0x00001a00
        /*03ac*/ 	.word	0x000000ff
        /*03b0*/ 	.word	0x00000020
        /*03b4*/ 	.short	0x010a
        /*03b6*/ 	.byte	0x21
	.zero		1


	//   ....[39]....
        /*03b8*/ 	.word	0x00001bb0
        /*03bc*/ 	.word	0x000000ff
        /*03c0*/ 	.word	0x00000020
        /*03c4*/ 	.short	0x010a
        /*03c6*/ 	.byte	0x08
	.zero		1


	//   ....[40]....
        /*03c8*/ 	.word	0x00001cb0
        /*03cc*/ 	.word	0x000000ff
        /*03d0*/ 	.word	0x00000088
        /*03d4*/ 	.short	0x0101
        /*03d6*/ 	.byte	0x06
	.zero		1


	//   ....[41]....
        /*03d8*/ 	.word	0x00001cd0
        /*03dc*/ 	.word	0x000000ff
        /*03e0*/ 	.word	0x00000020
        /*03e4*/ 	.short	0x010a
        /*03e6*/ 	.byte	0x08
	.zero		1


	//   ....[42]....
        /*03e8*/ 	.word	0x00001d50
        /*03ec*/ 	.word	0x000000ff
        /*03f0*/ 	.word	0x00000020
        /*03f4*/ 	.short	0x010a
        /*03f6*/ 	.byte	0x11
	.zero		1


	//   ....[43]....
        /*03f8*/ 	.word	0x00001ee0
        /*03fc*/ 	.word	0x000000ff
        /*0400*/ 	.word	0x00000020
        /*0404*/ 	.short	0x010a
        /*0406*/ 	.byte	0x08
	.zero		1


	//   ....[44]....
        /*0408*/ 	.word	0x00002030
        /*040c*/ 	.word	0x00000002
        /*0410*/ 	.word	0x00000090
        /*0414*/ 	.short	0x010a
        /*0416*/ 	.byte	0xff
	.zero		1


	//   ....[45]....
        /*0418*/ 	.word	0x000020f0
        /*041c*/ 	.word	0x00000002
        /*0420*/ 	.word	0x00000000
        /*0424*/ 	.short	0x0101
        /*0426*/ 	.byte	0xff
	.zero		1


	//   ....[46]....
        /*0428*/ 	.word	0x00002650
        /*042c*/ 	.word	0x000000ff
        /*0430*/ 	.word	0x00000000
        /*0434*/ 	.short	0x010a
        /*0436*/ 	.byte	0x04
	.zero		1


	//   ....[47]....
        /*0438*/ 	.word	0x000026e0
        /*043c*/ 	.word	0x000000ff
        /*0440*/ 	.word	0x00000000
        /*0444*/ 	.short	0x010a
        /*0446*/ 	.byte	0x04
	.zero		1


	//   ....[48]....
        /*0448*/ 	.word	0x00002770
        /*044c*/ 	.word	0x000000ff
        /*0450*/ 	.word	0x00000000
        /*0454*/ 	.short	0x010a
        /*0456*/ 	.byte	0x04
	.zero		1


	//   ....[49]....
        /*0458*/ 	.word	0x00002810
        /*045c*/ 	.word	0x00000000
        /*0460*/ 	.word	0x00000000
        /*0464*/ 	.short	0x010a
        /*0466*/ 	.byte	0xff
	.zero		1


	//   ....[50]....
        /*0468*/ 	.word	0x00002940
        /*046c*/ 	.word	0x00000000
        /*0470*/ 	.word	0x000000f0
        /*0474*/ 	.short	0x010a
        /*0476*/ 	.byte	0xff
	.zero		1


	//   ....[51]....
        /*0478*/ 	.word	0x000029b0
        /*047c*/ 	.word	0x00000004
        /*0480*/ 	.word	0x00000000
        /*0484*/ 	.short	0x0101
        /*0486*/ 	.byte	0xff
	.zero		1


	//   ....[52]....
        /*0488*/ 	.word	0x000029d0
        /*048c*/ 	.word	0x000000ff
        /*0490*/ 	.word	0x000000a0
        /*0494*/ 	.short	0x010a
        /*0496*/ 	.byte	0x05
	.zero		1


	//   ....[53]....
        /*0498*/ 	.word	0x00002af0
        /*049c*/ 	.word	0x00000000
        /*04a0*/ 	.word	0x00000090
        /*04a4*/ 	.short	0x010a
        /*04a6*/ 	.byte	0xff
	.zero		1


	//   ....[54]....
        /*04a8*/ 	.word	0x00002bf0
        /*04ac*/ 	.word	0x00000000
        /*04b0*/ 	.word	0x00000000
        /*04b4*/ 	.short	0x0101
        /*04b6*/ 	.byte	0xff
	.zero		1


	//   ....[55]....
        /*04b8*/ 	.word	0x00002c80
        /*04bc*/ 	.word	0x000000ff
        /*04c0*/ 	.word	0x000000a0
        /*04c4*/ 	.short	0x0106
        /*04c6*/ 	.byte	0x05
	.zero		1


	//   ....[56]....
        /*04c8*/ 	.word	0x00002ca0
        /*04cc*/ 	.word	0x000000ff
        /*04d0*/ 	.word	0x000000a0
        /*04d4*/ 	.short	0x010a
        /*04d6*/ 	.byte	0x05
	.zero		1


	//   ....[57]....
        /*04d8*/ 	.word	0x00002d30
        /*04dc*/ 	.word	0x000000ff
        /*04e0*/ 	.word	0x000000a0
        /*04e4*/ 	.short	0x0106
        /*04e6*/ 	.byte	0x04
	.zero		1


	//   ....[58]....
        /*04e8*/ 	.word	0x00002d70
        /*04ec*/ 	.word	0x00000000
        /*04f0*/ 	.word	0x000000a0
        /*04f4*/ 	.short	0x010a
        /*04f6*/ 	.byte	0xff
	.zero		1


	//   ....[59]....
        /*04f8*/ 	.word	0x00002fb0
        /*04fc*/ 	.word	0x000000ff
        /*0500*/ 	.word	0x00000008
        /*0504*/ 	.short	0x010a
        /*0506*/ 	.byte	0x06
	.zero		1


	//   ....[60]....
        /*0508*/ 	.word	0x00002fd0
        /*050c*/ 	.word	0x000000ff
        /*0510*/ 	.word	0x00000008
        /*0514*/ 	.short	0x010a
        /*0516*/ 	.byte	0x06
	.zero		1


	//   ....[61]....
        /*0518*/ 	.word	0x00003160
        /*051c*/ 	.word	0x000000ff
        /*0520*/ 	.word	0x00000008
        /*0524*/ 	.short	0x010a
        /*0526*/ 	.byte	0x06
	.zero		1


	//   ....[62]....
        /*0528*/ 	.word	0x00003180
        /*052c*/ 	.word	0x000000ff
        /*0530*/ 	.word	0x00000008
        /*0534*/ 	.short	0x010a
        /*0536*/ 	.byte	0x06
	.zero		1


	//   ....[63]....
        /*0538*/ 	.word	0x00003240
        /*053c*/ 	.word	0x000000ff
        /*0540*/ 	.word	0x00000000
        /*0544*/ 	.short	0x0101
        /*0546*/ 	.byte	0x07
	.zero		1


	//   ....[64]....
        /*0548*/ 	.word	0x00003580
        /*054c*/ 	.word	0x00000000
        /*0550*/ 	.word	0x00000090
        /*0554*/ 	.short	0x010a
        /*0556*/ 	.byte	0xff
	.zero		1


	//   ....[65]....
        /*0558*/ 	.word	0x00003640
        /*055c*/ 	.word	0x00000000
        /*0560*/ 	.word	0x00000000
        /*0564*/ 	.short	0x0101
        /*0566*/ 	.byte	0xff
	.zero		1


	//   ....[66]....
        /*0568*/ 	.word	0x00003700
        /*056c*/ 	.word	0x000000ff
        /*0570*/ 	.word	0x00000000
        /*0574*/ 	.short	0x010a
        /*0576*/ 	.byte	0x08
	.zero		1


	//   ....[67]....
        /*0578*/ 	.word	0x00003710
        /*057c*/ 	.word	0x000000ff
        /*0580*/ 	.word	0x000000d0
        /*0584*/ 	.short	0x010a
        /*0586*/ 	.byte	0x09
	.zero		1


	//   ....[68]....
        /*0588*/ 	.word	0x000037c0
        /*058c*/ 	.word	0x000000ff
        /*0590*/ 	.word	0x00000000
        /*0594*/ 	.short	0x010a
        /*0596*/ 	.byte	0x08
	.zero		1


	//   ....[69]....
        /*0598*/ 	.word	0x000038f0
        /*059c*/ 	.word	0x000000ff
        /*05a0*/ 	.word	0x00000000
        /*05a4*/ 	.short	0x010a
        /*05a6*/ 	.byte	0x1e
	.zero		1


	//   ....[70]....
        /*05a8*/ 	.word	0x00003bf0
        /*05ac*/ 	.word	0x000000ff
        /*05b0*/ 	.word	0x00000000
        /*05b4*/ 	.short	0x010a
        /*05b6*/ 	.byte	0x08
	.zero		1


	//   ....[71]....
        /*05b8*/ 	.word	0x00003c80
        /*05bc*/ 	.word	0x000000ff
        /*05c0*/ 	.word	0x00000000
        /*05c4*/ 	.short	0x010a
        /*05c6*/ 	.byte	0x08
	.zero		1


	//   ....[72]....
        /*05c8*/ 	.word	0x00003d10
        /*05cc*/ 	.word	0x000000ff
        /*05d0*/ 	.word	0x00000000
        /*05d4*/ 	.short	0x010a
        /*05d6*/ 	.byte	0x08
	.zero		1


	//   ....[73]....
        /*05d8*/ 	.word	0x00003db0
        /*05dc*/ 	.word	0x00000000
        /*05e0*/ 	.word	0x00000000
        /*05e4*/ 	.short	0x010a
        /*05e6*/ 	.byte	0xff
	.zero		1


	//   ....[74]....
        /*05e8*/ 	.word	0x00003df0
        /*05ec*/ 	.word	0x00000000
        /*05f0*/ 	.word	0x00000000
        /*05f4*/ 	.short	0x010a
        /*05f6*/ 	.byte	0xff
	.zero		1


	//   ....[75]....
        /*05f8*/ 	.word	0x00003e60
        /*05fc*/ 	.word	0x000000ff
        /*0600*/ 	.word	0x00000000
        /*0604*/ 	.short	0x0101
        /*0606*/ 	.byte	0x05
	.zero		1


	//   ....[76]....
        /*0608*/ 	.word	0x00003ea0
        /*060c*/ 	.word	0x000000ff
        /*0610*/ 	.word	0x00000110
        /*0614*/ 	.short	0x010a
        /*0616*/ 	.byte	0x07
	.zero		1


	//   ....[77]....
        /*0618*/ 	.word	0x00003ef0
        /*061c*/ 	.word	0x000000ff
        /*0620*/ 	.word	0x00000000
        /*0624*/ 	.short	0x0101
        /*0626*/ 	.byte	0x05
	.zero		1


	//   ....[78]....
        /*0628*/ 	.word	0x00004320
        /*062c*/ 	.word	0x00000000
        /*0630*/ 	.word	0x00000090
        /*0634*/ 	.short	0x010a
        /*0636*/ 	.byte	0xff
	.zero		1


	//   ....[79]....
        /*0638*/ 	.word	0x000043e0
        /*063c*/ 	.word	0x00000000
        /*0640*/ 	.word	0x00000000
        /*0644*/ 	.short	0x0101
        /*0646*/ 	.byte	0xff
	.zero		1


	//   ....[80]....
        /*0648*/ 	.word	0x00004700
        /*064c*/ 	.word	0x000000ff
        /*0650*/ 	.word	0x00000088
        /*0654*/ 	.short	0x010a
        /*0656*/ 	.byte	0x07
	.zero		1


	//   ....[81]....
        /*0658*/ 	.word	0x00004900
        /*065c*/ 	.word	0x000000ff
        /*0660*/ 	.word	0x00000060
        /*0664*/ 	.short	0x010a
        /*0666*/ 	.byte	0x07
	.zero		1


	//   ....[82]....
        /*0668*/ 	.word	0x00004a80
        /*066c*/ 	.word	0x000000ff
        /*0670*/ 	.word	0x00000040
        /*0674*/ 	.short	0x010b
        /*0676*/ 	.byte	0x07
	.zero		1


	//   ....[83]....
        /*0678*/ 	.word	0x00004a90
        /*067c*/ 	.word	0x000000ff
        /*0680*/ 	.word	0x00000000
        /*0684*/ 	.short	0x0101
        /*0686*/ 	.byte	0x15
	.zero		1


	//   ....[84]....
        /*0688*/ 	.word	0x00004ab0
        /*068c*/ 	.word	0x000000ff
        /*0690*/ 	.word	0x00000068
        /*0694*/ 	.short	0x010a
        /*0696*/ 	.byte	0x07
	.zero		1


	//   ....[85]....
        /*0698*/ 	.word	0x00004bf0
        /*069c*/ 	.word	0x000000ff
        /*06a0*/ 	.word	0x00000048
        /*06a4*/ 	.short	0x010b
        /*06a6*/ 	.byte	0x07
	.zero		1


	//   ....[86]....
        /*06a8*/ 	.word	0x00004c00
        /*06ac*/ 	.word	0x000000ff
        /*06b0*/ 	.word	0x00000000
        /*06b4*/ 	.short	0x0101
        /*06b6*/ 	.byte	0x0f
	.zero		1


	//   ....[87]....
        /*06b8*/ 	.word	0x00004c20
        /*06bc*/ 	.word	0x000000ff
        /*06c0*/ 	.word	0x00000070
        /*06c4*/ 	.short	0x010a
        /*06c6*/ 	.byte	0x07
	.zero		1


	//   ....[88]....
        /*06c8*/ 	.word	0x00004d70
        /*06cc*/ 	.word	0x000000ff
        /*06d0*/ 	.word	0x00000050
        /*06d4*/ 	.short	0x010b
        /*06d6*/ 	.byte	0x07
	.zero		1


	//   ....[89]....
        /*06d8*/ 	.word	0x00004d80
        /*06dc*/ 	.word	0x000000ff
        /*06e0*/ 	.word	0x00000000
        /*06e4*/ 	.short	0x0101
        /*06e6*/ 	.byte	0x0e
	.zero		1


	//   ....[90]....
        /*06e8*/ 	.word	0x00004da0
        /*06ec*/ 	.word	0x000000ff
        /*06f0*/ 	.word	0x00000078
        /*06f4*/ 	.short	0x010a
        /*06f6*/ 	.byte	0x07
	.zero		1


	//   ....[91]....
        /*06f8*/ 	.word	0x00004f00
        /*06fc*/ 	.word	0x000000ff
        /*0700*/ 	.word	0x00000058
        /*0704*/ 	.short	0x010b
        /*0706*/ 	.byte	0x07
	.zero		1


	//   ....[92]....
        /*0708*/ 	.word	0x00004f10
        /*070c*/ 	.word	0x000000ff
        /*0710*/ 	.word	0x00000000
        /*0714*/ 	.short	0x0101
        /*0716*/ 	.byte	0x0d
	.zero		1


	//   ....[93]....
        /*0718*/ 	.word	0x00004f30
        /*071c*/ 	.word	0x000000ff
        /*0720*/ 	.word	0x00000060
        /*0724*/ 	.short	0x010a
        /*0726*/ 	.byte	0x07
	.zero		1


	//   ....[94]....
        /*0728*/ 	.word	0x00005080
        /*072c*/ 	.word	0x000000ff
        /*0730*/ 	.word	0x00000040
        /*0734*/ 	.short	0x010b
        /*0736*/ 	.byte	0x07
	.zero		1


	//   ....[95]....
        /*0738*/ 	.word	0x00005090
        /*073c*/ 	.word	0x000000ff
        /*0740*/ 	.word	0x00000000
        /*0744*/ 	.short	0x0101
        /*0746*/ 	.byte	0x15
	.zero		1


	//   ....[96]....
        /*0748*/ 	.word	0x000050b0
        /*074c*/ 	.word	0x000000ff
        /*0750*/ 	.word	0x00000068
        /*0754*/ 	.short	0x010a
        /*0756*/ 	.byte	0x07
	.zero		1


	//   ....[97]....
        /*0758*/ 	.word	0x00005210
        /*075c*/ 	.word	0x000000ff
        /*0760*/ 	.word	0x00000048
        /*0764*/ 	.short	0x010b
        /*0766*/ 	.byte	0x07
	.zero		1


	//   ....[98]....
        /*0768*/ 	.word	0x00005220
        /*076c*/ 	.word	0x000000ff
        /*0770*/ 	.word	0x00000000
        /*0774*/ 	.short	0x0101
        /*0776*/ 	.byte	0x0f
	.zero		1


	//   ....[99]....
        /*0778*/ 	.word	0x00005230
        /*077c*/ 	.word	0x000000ff
        /*0780*/ 	.word	0x00000070
        /*0784*/ 	.short	0x010a
        /*0786*/ 	.byte	0x07
	.zero		1


	//   ....[100]....
        /*0788*/ 	.word	0x000053d0
        /*078c*/ 	.word	0x000000ff
        /*0790*/ 	.word	0x00000050
        /*0794*/ 	.short	0x010b
        /*0796*/ 	.byte	0x07
	.zero		1


	//   ....[101]....
        /*0798*/ 	.word	0x00005440
        /*079c*/ 	.word	0x000000ff
        /*07a0*/ 	.word	0x00000000
        /*07a4*/ 	.short	0x0101
        /*07a6*/ 	.byte	0x0e
	.zero		1


	//   ....[102]....
        /*07a8*/ 	.word	0x00005470
        /*07ac*/ 	.word	0x000000ff
        /*07b0*/ 	.word	0x00000078
        /*07b4*/ 	.short	0x010a
        /*07b6*/ 	.byte	0x07
	.zero		1


	//   ....[103]....
        /*07b8*/ 	.word	0x00005670
        /*07bc*/ 	.word	0x000000ff
        /*07c0*/ 	.word	0x00000058
        /*07c4*/ 	.short	0x010b
        /*07c6*/ 	.byte	0x07
	.zero		1


	//   ....[104]....
        /*07c8*/ 	.word	0x00005690
        /*07cc*/ 	.word	0x000000ff
        /*07d0*/ 	.word	0x00000000
        /*07d4*/ 	.short	0x0101
        /*07d6*/ 	.byte	0x0d
	.zero		1


	//   ....[105]....
        /*07d8*/ 	.word	0x000056b0
        /*07dc*/ 	.word	0x000000ff
        /*07e0*/ 	.word	0x00000060
        /*07e4*/ 	.short	0x010a
        /*07e6*/ 	.byte	0x07
	.zero		1


	//   ....[106]....
        /*07e8*/ 	.word	0x000056d0
        /*07ec*/ 	.word	0x000000ff
        /*07f0*/ 	.word	0x00000068
        /*07f4*/ 	.short	0x010a
        /*07f6*/ 	.byte	0x07
	.zero		1


	//   ....[107]....
        /*07f8*/ 	.word	0x000056f0
        /*07fc*/ 	.word	0x000000ff
        /*0800*/ 	.word	0x00000070
        /*0804*/ 	.short	0x010a
        /*0806*/ 	.byte	0x07
	.zero		1


	//   ....[108]....
        /*0808*/ 	.word	0x00005740
        /*080c*/ 	.word	0x00000002
        /*0810*/ 	.word	0x00000078
        /*0814*/ 	.short	0x010a
        /*0816*/ 	.byte	0xff
	.zero		1


	//   ....[109]....
        /*0818*/ 	.word	0x00005a60
        /*081c*/ 	.word	0x00000000
        /*0820*/ 	.word	0x00000090
        /*0824*/ 	.short	0x010a
        /*0826*/ 	.byte	0xff
	.zero		1


	//   ....[110]....
        /*0828*/ 	.word	0x00005b70
        /*082c*/ 	.word	0x00000000
        /*0830*/ 	.word	0x00000000
        /*0834*/ 	.short	0x0101
        /*0836*/ 	.byte	0xff
	.zero		1


	//   ....[111]....
        /*0838*/ 	.word	0x000065c0
        /*083c*/ 	.word	0x000000ff
        /*0840*/ 	.word	0x00000040
        /*0844*/ 	.short	0x010a
        /*0846*/ 	.byte	0x30
	.zero		1


	//   ....[112]....
        /*0848*/ 	.word	0x000065f0
        /*084c*/ 	.word	0x00000057
        /*0850*/ 	.word	0x000000b0
        /*0854*/ 	.short	0x010a
        /*0856*/ 	.byte	0xff
	.zero		1


	//   ....[113]....
        /*0858*/ 	.word	0x000066e0
        /*085c*/ 	.word	0x000000ff
        /*0860*/ 	.word	0x00000040
        /*0864*/ 	.short	0x010a
        /*0866*/ 	.byte	0x30
	.zero		1


	//   ....[114]....
        /*0868*/ 	.word	0x000067d0
        /*086c*/ 	.word	0x00000057
        /*0870*/ 	.word	0x000000b0
        /*0874*/ 	.short	0x010a
        /*0876*/ 	.byte	0xff
	.zero		1


	//   ....[115]....
        /*0878*/ 	.word	0x00006fa0
        /*087c*/ 	.word	0x00000000
        /*0880*/ 	.word	0x00000000
        /*0884*/ 	.short	0x0101
        /*0886*/ 	.byte	0xff
	.zero		1


	//   ....[116]....
        /*0888*/ 	.word	0x00006fb0
        /*088c*/ 	.word	0x00000003
        /*0890*/ 	.word	0x00000040
        /*0894*/ 	.short	0x010a
        /*0896*/ 	.byte	0xff
	.zero		1


	//   ....[117]....
        /*0898*/ 	.word	0x00007090
        /*089c*/ 	.word	0x00000003
        /*08a0*/ 	.word	0x00000040
        /*08a4*/ 	.short	0x010a
        /*08a6*/ 	.byte	0xff
	.zero		1


	//   ....[118]....
        /*08a8*/ 	.word	0x000078f0
        /*08ac*/ 	.word	0x0000005a
        /*08b0*/ 	.word	0x00000000
        /*08b4*/ 	.short	0x0101
        /*08b6*/ 	.byte	0xff
	.zero		1


	//   ....[119]....
        /*08b8*/ 	.word	0x00007910
        /*08bc*/ 	.word	0x0000005b
        /*08c0*/ 	.word	0x00000040
        /*08c4*/ 	.short	0x010a
        /*08c6*/ 	.byte	0xff
	.zero		1


	//   ....[120]....
        /*08c8*/ 	.word	0x000079e0
        /*08cc*/ 	.word	0x0000005b
        /*08d0*/ 	.word	0x00000040
        /*08d4*/ 	.short	0x010a
        /*08d6*/ 	.byte	0xff
	.zero		1


	//   ....[121]....
        /*08d8*/ 	.word	0x00008240
        /*08dc*/ 	.word	0x0000005a
        /*08e0*/ 	.word	0x00000000
        /*08e4*/ 	.short	0x0101
        /*08e6*/ 	.byte	0xff
	.zero		1


	//   ....[122]....
        /*08e8*/ 	.word	0x00008260
        /*08ec*/ 	.word	0x0000005b
        /*08f0*/ 	.word	0x00000040
        /*08f4*/ 	.short	0x010a
        /*08f6*/ 	.byte	0xff
	.zero		1


	//   ....[123]....
        /*08f8*/ 	.word	0x00008340
        /*08fc*/ 	.word	0x0000005b
        /*0900*/ 	.word	0x00000040
        /*0904*/ 	.short	0x010a
        /*0906*/ 	.byte	0xff
	.zero		1


	//   ....[124]....
        /*0908*/ 	.word	0x00008be0
        /*090c*/ 	.word	0x0000005b
        /*0910*/ 	.word	0x00000000
        /*0914*/ 	.short	0x0101
        /*0916*/ 	.byte	0xff
	.zero		1


	//   ....[125]....
        /*0918*/ 	.word	0x00008c00
        /*091c*/ 	.word	0x0000005c
        /*0920*/ 	.word	0x00000040
        /*0924*/ 	.short	0x010a
        /*0926*/ 	.byte	0xff
	.zero		1


	//   ....[126]....
        /*0928*/ 	.word	0x00008cd0
        /*092c*/ 	.word	0x0000005c
        /*0930*/ 	.word	0x00000040
        /*0934*/ 	.short	0x010a
        /*0936*/ 	.byte	0xff
	.zero		1


	//   ....[127]....
        /*0938*/ 	.word	0x000095b0
        /*093c*/ 	.word	0x0000005b
        /*0940*/ 	.word	0x00000000
        /*0944*/ 	.short	0x0101
        /*0946*/ 	.byte	0xff
	.zero		1


	//   ....[128]....
        /*0948*/ 	.word	0x000095d0
        /*094c*/ 	.word	0x0000005c
        /*0950*/ 	.word	0x00000040
        /*0954*/ 	.short	0x010a
        /*0956*/ 	.byte	0xff
	.zero		1


	//   ....[129]....
        /*0958*/ 	.word	0x000096a0
        /*095c*/ 	.word	0x0000005c
        /*0960*/ 	.word	0x00000040
        /*0964*/ 	.short	0x010a
        /*0966*/ 	.byte	0xff
	.zero		1


	//   ....[130]....
        /*0968*/ 	.word	0x00009f50
        /*096c*/ 	.word	0x0000005b
        /*0970*/ 	.word	0x00000000
        /*0974*/ 	.short	0x0101
        /*0976*/ 	.byte	0xff
	.zero		1


	//   ....[131]....
        /*0978*/ 	.word	0x00009f70
        /*097c*/ 	.word	0x0000005c
        /*0980*/ 	.word	0x00000040
        /*0984*/ 	.short	0x010a
        /*0986*/ 	.byte	0xff
	.zero		1


	//   ....[132]....
        /*0988*/ 	.word	0x0000a040
        /*098c*/ 	.word	0x0000005c
        /*0990*/ 	.word	0x00000040
        /*0994*/ 	.short	0x010a
        /*0996*/ 	.byte	0xff
	.zero		1


	//   ....[133]....
        /*0998*/ 	.word	0x0000a8f0
        /*099c*/ 	.word	0x0000005b
        /*09a0*/ 	.word	0x00000000
        /*09a4*/ 	.short	0x0101
        /*09a6*/ 	.byte	0xff
	.zero		1


	//   ....[134]....
        /*09a8*/ 	.word	0x0000a910
        /*09ac*/ 	.word	0x0000005c
        /*09b0*/ 	.word	0x00000040
        /*09b4*/ 	.short	0x010a
        /*09b6*/ 	.byte	0xff
	.zero		1


	//   ....[135]....
        /*09b8*/ 	.word	0x0000a9e0
        /*09bc*/ 	.word	0x0000005c
        /*09c0*/ 	.word	0x00000040
        /*09c4*/ 	.short	0x010a
        /*09c6*/ 	.byte	0xff
	.zero		1


	//   ....[136]....
        /*09c8*/ 	.word	0x0000acf0
        /*09cc*/ 	.word	0x00000057
        /*09d0*/ 	.word	0x00000000
        /*09d4*/ 	.short	0x0101
        /*09d6*/ 	.byte	0xff
	.zero		1


	//   ....[137]....
        /*09d8*/ 	.word	0x0000b290
        /*09dc*/ 	.word	0x00000002
        /*09e0*/ 	.word	0x00000000
        /*09e4*/ 	.short	0x0101
        /*09e6*/ 	.byte	0xff
	.zero		1


	//   ....[138]....
        /*09e8*/ 	.word	0x0000b500
        /*09ec*/ 	.word	0x000000ff
        /*09f0*/ 	.word	0x00000000
        /*09f4*/ 	.short	0x0101
        /*09f6*/ 	.byte	0x04
	.zero		1


	//   ....[139]....
        /*09f8*/ 	.word	0x0000b520
        /*09fc*/ 	.word	0x00000003
        /*0a00*/ 	.word	0x00000100
        /*0a04*/ 	.short	0x010a
        /*0a06*/ 	.byte	0xff
	.zero		1


	//   ....[140]....
        /*0a08*/ 	.word	0x0000b580
        /*0a0c*/ 	.word	0x00000002
        /*0a10*/ 	.word	0x00000020
        /*0a14*/ 	.short	0x010a
        /*0a16*/ 	.byte	0xff
	.zero		1


	//   ....[141]....
        /*0a18*/ 	.word	0x0000b5e0
        /*0a1c*/ 	.word	0x00000002
        /*0a20*/ 	.word	0x00000020
        /*0a24*/ 	.short	0x010a
        /*0a26*/ 	.byte	0xff
	.zero		1


	//   ....[142]....
        /*0a28*/ 	.word	0x0000b630
        /*0a2c*/ 	.word	0x00000002
        /*0a30*/ 	.word	0x00000090
        /*0a34*/ 	.short	0x010a
        /*0a36*/ 	.byte	0xff
	.zero		1


	//   ....[143]....
        /*0a38*/ 	.word	0x0000b690
        /*0a3c*/ 	.word	0x00000000
        /*0a40*/ 	.word	0x00000000
        /*0a44*/ 	.short	0x010a
        /*0a46*/ 	.byte	0xff
	.zero		1


	//   ....[144]....
        /*0a48*/ 	.word	0x0000b6f0
        /*0a4c*/ 	.word	0x00000000
        /*0a50*/ 	.word	0x00000000
        /*0a54*/ 	.short	0x010a
        /*0a56*/ 	.byte	0xff
	.zero		1


	//   ....[145]....
        /*0a58*/ 	.word	0x0000b750
        /*0a5c*/ 	.word	0x00000000
        /*0a60*/ 	.word	0x00000000
        /*0a64*/ 	.short	0x010a
        /*0a66*/ 	.byte	0xff
	.zero		1


	//   ....[146]....
        /*0a68*/ 	.word	0x0000b7a0
        /*0a6c*/ 	.word	0x00000000
        /*0a70*/ 	.word	0x000000f0
        /*0a74*/ 	.short	0x010a
        /*0a76*/ 	.byte	0xff
	.zero		1


	//   ....[147]....
        /*0a78*/ 	.word	0x0000b800
        /*0a7c*/ 	.word	0x00000000
        /*0a80*/ 	.word	0x000000a0
        /*0a84*/ 	.short	0x010a
        /*0a86*/ 	.byte	0xff
	.zero		1


	//   ....[148]....
        /*0a88*/ 	.word	0x0000b850
        /*0a8c*/ 	.word	0x00000000
        /*0a90*/ 	.word	0x00000090
        /*0a94*/ 	.short	0x010a
        /*0a96*/ 	.byte	0xff
	.zero		1


	//   ....[149]....
        /*0a98*/ 	.word	0x0000b8b0
        /*0a9c*/ 	.word	0x00000000
        /*0aa0*/ 	.word	0x000000a0
        /*0aa4*/ 	.short	0x010a
        /*0aa6*/ 	.byte	0xff
	.zero		1


	//   ....[150]....
        /*0aa8*/ 	.word	0x0000b910
        /*0aac*/ 	.word	0x00000004
        /*0ab0*/ 	.word	0x00000008
        /*0ab4*/ 	.short	0x010a
        /*0ab6*/ 	.byte	0xff
	.zero		1


	//   ....[151]....
        /*0ab8*/ 	.word	0x0000b9f0
        /*0abc*/ 	.word	0x00000002
        /*0ac0*/ 	.word	0x00000008
        /*0ac4*/ 	.short	0x010a
        /*0ac6*/ 	.byte	0xff
	.zero		1


	//   ....[152]....
        /*0ac8*/ 	.word	0x0000ba40
        /*0acc*/ 	.word	0x00000000
        /*0ad0*/ 	.word	0x00000090
        /*0ad4*/ 	.short	0x010a
        /*0ad6*/ 	.byte	0xff
	.zero		1


	//   ....[153]....
        /*0ad8*/ 	.word	0x0000baa0
        /*0adc*/ 	.word	0x00000000
        /*0ae0*/ 	.word	0x000000d0
        /*0ae4*/ 	.short	0x010a
        /*0ae6*/ 	.byte	0xff
	.zero		1


	//   ....[154]....
        /*0ae8*/ 	.word	0x0000bb00
        /*0aec*/ 	.word	0x00000000
        /*0af0*/ 	.word	0x00000000
        /*0af4*/ 	.short	0x010a
        /*0af6*/ 	.byte	0xff
	.zero		1


	//   ....[155]....
        /*0af8*/ 	.word	0x0000bb60
        /*0afc*/ 	.word	0x00000000
        /*0b00*/ 	.word	0x00000000
        /*0b04*/ 	.short	0x010a
        /*0b06*/ 	.byte	0xff
	.zero		1


	//   ....[156]....
        /*0b08*/ 	.word	0x0000bbc0
        /*0b0c*/ 	.word	0x00000000
        /*0b10*/ 	.word	0x00000000
        /*0b14*/ 	.short	0x010a
        /*0b16*/ 	.byte	0xff
	.zero		1


	//   ....[157]....
        /*0b18*/ 	.word	0x0000bc20
        /*0b1c*/ 	.word	0x00000000
        /*0b20*/ 	.word	0x00000000
        /*0b24*/ 	.short	0x010a
        /*0b26*/ 	.byte	0xff
	.zero		1


	//   ....[158]....
        /*0b28*/ 	.word	0x0000bc80
        /*0b2c*/ 	.word	0x00000000
        /*0b30*/ 	.word	0x00000110
        /*0b34*/ 	.short	0x010a
        /*0b36*/ 	.byte	0xff
	.zero		1


	//   ....[159]....
        /*0b38*/ 	.word	0x0000bcd0
        /*0b3c*/ 	.word	0x00000000
        /*0b40*/ 	.word	0x00000090
        /*0b44*/ 	.short	0x010a
        /*0b46*/ 	.byte	0xff
	.zero		1


	//   ....[160]....
        /*0b48*/ 	.word	0x0000bd30
        /*0b4c*/ 	.word	0x00000000
        /*0b50*/ 	.word	0x00000088
        /*0b54*/ 	.short	0x010a
        /*0b56*/ 	.byte	0xff
	.zero		1


	//   ....[161]....
        /*0b58*/ 	.word	0x0000bd90
        /*0b5c*/ 	.word	0x00000003
        /*0b60*/ 	.word	0x00000060
        /*0b64*/ 	.short	0x010a
        /*0b66*/ 	.byte	0xff
	.zero		1


	//   ....[162]....
        /*0b68*/ 	.word	0x0000bdf0
        /*0b6c*/ 	.word	0x00000003
        /*0b70*/ 	.word	0x00000068
        /*0b74*/ 	.short	0x010a
        /*0b76*/ 	.byte	0xff
	.zero		1


	//   ....[163]....
        /*0b78*/ 	.word	0x0000be50
        /*0b7c*/ 	.word	0x00000003
        /*0b80*/ 	.word	0x00000070
        /*0b84*/ 	.short	0x010a
        /*0b86*/ 	.byte	0xff
	.zero		1


	//   ....[164]....
        /*0b88*/ 	.word	0x0000beb0
        /*0b8c*/ 	.word	0x00000003
        /*0b90*/ 	.word	0x00000078
        /*0b94*/ 	.short	0x010a
        /*0b96*/ 	.byte	0xff
	.zero		1


	//   ....[165]....
        /*0b98*/ 	.word	0x0000bf10
        /*0b9c*/ 	.word	0x00000003
        /*0ba0*/ 	.word	0x00000060
        /*0ba4*/ 	.short	0x010a
        /*0ba6*/ 	.byte	0xff
	.zero		1


	//   ....[166]....
        /*0ba8*/ 	.word	0x0000bf70
        /*0bac*/ 	.word	0x00000003
        /*0bb0*/ 	.word	0x00000068
        /*0bb4*/ 	.short	0x010a
        /*0bb6*/ 	.byte	0xff
	.zero		1


	//   ....[167]....
        /*0bb8*/ 	.word	0x0000bfd0
        /*0bbc*/ 	.word	0x00000003
        /*0bc0*/ 	.word	0x00000070
        /*0bc4*/ 	.short	0x010a
        /*0bc6*/ 	.byte	0xff
	.zero		1


	//   ....[168]....
        /*0bc8*/ 	.word	0x0000c030
        /*0bcc*/ 	.word	0x00000003
        /*0bd0*/ 	.word	0x00000078
        /*0bd4*/ 	.short	0x010a
        /*0bd6*/ 	.byte	0xff
	.zero		1


	//   ....[169]....
        /*0bd8*/ 	.word	0x0000c090
        /*0bdc*/ 	.word	0x00000003
        /*0be0*/ 	.word	0x00000060
        /*0be4*/ 	.short	0x010a
        /*0be6*/ 	.byte	0xff
	.zero		1


	//   ....[170]....
        /*0be8*/ 	.word	0x0000c0f0
        /*0bec*/ 	.word	0x00000003
        /*0bf0*/ 	.word	0x00000068
        /*0bf4*/ 	.short	0x010a
        /*0bf6*/ 	.byte	0xff
	.zero		1


	//   ....[171]....
        /*0bf8*/ 	.word	0x0000c150
        /*0bfc*/ 	.word	0x00000003
        /*0c00*/ 	.word	0x00000070
        /*0c04*/ 	.short	0x010a
        /*0c06*/ 	.byte	0xff
	.zero		1


	//   ....[172]....
        /*0c08*/ 	.word	0x0000c1a0
        /*0c0c*/ 	.word	0x00000000
        /*0c10*/ 	.word	0x00000090
        /*0c14*/ 	.short	0x010a
        /*0c16*/ 	.byte	0xff
	.zero		1


	//   ....[173]....
        /*0c18*/ 	.word	0x0000c200
        /*0c1c*/ 	.word	0x00000002
        /*0c20*/ 	.word	0x00000040
        /*0c24*/ 	.short	0x010a
        /*0c26*/ 	.byte	0xff
	.zero		1


	//   ....[174]....
        /*0c28*/ 	.word	0x0000c250
        /*0c2c*/ 	.word	0x00000057
        /*0c30*/ 	.word	0x000000b0
        /*0c34*/ 	.short	0x010a
        /*0c36*/ 	.byte	0xff
	.zero		1


	//   ....[175]....
        /*0c38*/ 	.word	0x0000c2a0
        /*0c3c*/ 	.word	0x00000003
        /*0c40*/ 	.word	0x00000040
        /*0c44*/ 	.short	0x010a
        /*0c46*/ 	.byte	0xff
	.zero		1


	//   ....[176]....
        /*0c48*/ 	.word	0x0000c2f0
        /*0c4c*/ 	.word	0x0000005b
        /*0c50*/ 	.word	0x00000040
        /*0c54*/ 	.short	0x010a
        /*0c56*/ 	.byte	0xff
	.zero		1


	//   ....[177]....
        /*0c58*/ 	.word	0x0000c340
        /*0c5c*/ 	.word	0x0000005b
        /*0c60*/ 	.word	0x00000040
        /*0c64*/ 	.short	0x010a
        /*0c66*/ 	.byte	0xff
	.zero		1


	//   ....[178]....
        /*0c68*/ 	.word	0x0000c390
        /*0c6c*/ 	.word	0x0000005c
        /*0c70*/ 	.word	0x00000040
        /*0c74*/ 	.short	0x010a
        /*0c76*/ 	.byte	0xff
	.zero		1


	//   ....[179]....
        /*0c78*/ 	.word	0x0000c3e0
        /*0c7c*/ 	.word	0x0000005c
        /*0c80*/ 	.word	0x00000040
        /*0c84*/ 	.short	0x010a
        /*0c86*/ 	.byte	0xff
	.zero		1


	//   ....[180]....
        /*0c88*/ 	.word	0x0000c430
        /*0c8c*/ 	.word	0x0000005c
        /*0c90*/ 	.word	0x00000040
        /*0c94*/ 	.short	0x010a
        /*0c96*/ 	.byte	0xff
	.zero		1


	//   ....[181]....
        /*0c98*/ 	.word	0x0000c480
        /*0c9c*/ 	.word	0x0000005c
        /*0ca0*/ 	.word	0x00000040
        /*0ca4*/ 	.short	0x010a
        /*0ca6*/ 	.byte	0xff
	.zero		1


	//----- nvinfo : EIATTR_NUM_MBARRIERS
	.align		4
.L_47:
        /*0ca8*/ 	.byte	0x03, 0x38
        /*0caa*/ 	.short	0x0023


	//----- nvinfo : EIATTR_EXIT_INSTR_OFFSETS
	.align		4
        /*0cac*/ 	.byte	0x04, 0x1c
        /*0cae*/ 	.short	(.L_49 - .L_48)


	//   ....[0]....
.L_48:
        /*0cb0*/ 	.word	0x00002840


	//   ....[1]....
        /*0cb4*/ 	.word	0x00002d40


	//   ....[2]....
        /*0cb8*/ 	.word	0x00002da0


	//   ....[3]....
        /*0cbc*/ 	.word	0x00004120


	//   ....[4]....
        /*0cc0*/ 	.word	0x00005770


	//   ....[5]....
        /*0cc4*/ 	.word	0x000057b0


	//   ....[6]....
        /*0cc8*/ 	.word	0x0000b3f0


	//   ....[7]....
        /*0ccc*/ 	.word	0x0000b470


	//   ....[8]....
        /*0cd0*/ 	.word	0x0000b4a0


	//   ....[9]....
        /*0cd4*/ 	.word	0x0000b510


	//----- nvinfo : EIATTR_MAX_THREADS
	.align		4
.L_49:
        /*0cd8*/ 	.byte	0x04, 0x05
        /*0cda*/ 	.short	(.L_51 - .L_50)
.L_50:
        /*0cdc*/ 	.word	0x00000100
        /*0ce0*/ 	.word	0x00000001
        /*0ce4*/ 	.word	0x00000001


	//----- nvinfo : EIATTR_CRS_STACK_SIZE
	.align		4
.L_51:
        /*0ce8*/ 	.byte	0x04, 0x1e
        /*0cea*/ 	.short	(.L_53 - .L_52)
.L_52:
        /*0cec*/ 	.word	0x00000000


	//----- nvinfo : EIATTR_CBANK_PARAM_SIZE
	.align		4
.L_53:
        /*0cf0*/ 	.byte	0x03, 0x19
        /*0cf2*/ 	.short	0x0800


	//----- nvinfo : EIATTR_PARAM_CBANK
	.align		4
        /*0cf4*/ 	.byte	0x04, 0x0a
        /*0cf6*/ 	.short	(.L_55 - .L_54)
	.align		4
.L_54:
        /*0cf8*/ 	.word	index@(.nv.constant0._ZN7cutlass13device_kernelINS_4gemm6kernel13GemmUniversalIN4cute5tupleIJiiiiEEENS1_10collective13CollectiveMmaINS1_35MainloopSm100TmaUmmaWarpSpecializedILi4ELi2ELi4ENS5_IJNS4_1CILi2EEENSA_ILi1EEESC_EEEEENS5_IJNSA_ILi256EEENSA_ILi128EEENSA_ILi32EEEEEENS_10tfloat32_tENS5_IJlSC_lEEESJ_SK_NS4_8TiledMMAINS4_8MMA_AtomIJNS4_23SM100_MMA_TF32_2x1SM_SSISJ_SJ_fLi256ELi128ELNS4_4UMMA5MajorE0ELSP_0ELNSO_7ScaleInE0ELSQ_0EEEEEENS4_6LayoutINS5_IJSC_SC_SC_EEENS5_IJNSA_ILi0EEESV_SV_EEEEENS5_IJNS4_10UnderscoreESY_SY_EEEEENS4_18SM100_TMA_2SM_LOADENS4_14ComposedLayoutINS4_7SwizzleILi3ELi4ELi3EEENS4_18smem_ptr_flag_bitsILi32EEENST_INS5_IJNSA_ILi8EEESH_EEENS5_IJSH_SC_EEEEEEEvNS4_8identityES11_S1B_vS1C_EENS_8epilogue10collective18CollectiveEpilogueINS1E_23Sm100TmaWarpSpecializedILi4ELi2ELi16ELb1ELb0EEEJNS5_IJSG_SG_SH_EEENS5_IJNST_ISG_SC_EENST_INSA_ILi16EEESC_EEEEESJ_SK_SJ_SK_NS1E_6fusion15FusionCallbacksIS1I_NS1O_17LinearCombinationISJ_fSJ_fLNS_15FloatRoundStyleE2EEES1J_S1N_JEEENS4_5SM1004TMEM4LOAD26SM100_TMEM_LOAD_32dp32b16xENS4_13SM90_TMA_LOADENS12_INS13_ILi2ELi4ELi3EEES16_NST_INS5_IJS17_S1L_EEENS5_IJS1L_SC_EEEEEEENS4_39AutoVectorizingCopyWithAssumedAlignmentILi128EEENS4_14SM90_TMA_STOREES23_S25_S25_EEEvvEEEEvNT_6ParamsE)
        /*0cfc*/ 	.short	0x0380
        /*0cfe*/ 	.short	0x0800


	//----- nvinfo : EIATTR_SW_WAR
	.align		4
.L_55:
        /*0d00*/ 	.byte	0x04, 0x36
        /*0d02*/ 	.short	(.L_57 - .L_56)
.L_56:
        /*0d04*/ 	.word	0x00000008
.L_57:


//--------------------- .nv.callgraph             --------------------------
	.section	.nv.callgraph,"",@"SHT_CUDA_CALLGRAPH"
	.align	4
	.sectionentsize	8
	.align		4
        /*0000*/ 	.word	0x00000000
	.align		4
        /*0004*/ 	.word	0xffffffff
	.align		4
        /*0008*/ 	.word	index@(_ZN7cutlass13device_kernelINS_4gemm6kernel13GemmUniversalIN4cute5tupleIJiiiiEEENS1_10collective13CollectiveMmaINS1_35MainloopSm100TmaUmmaWarpSpecializedILi4ELi2ELi4ENS5_IJNS4_1CILi2EEENSA_ILi1EEESC_EEEEENS5_IJNSA_ILi256EEENSA_ILi128EEENSA_ILi32EEEEEENS_10tfloat32_tENS5_IJlSC_lEEESJ_SK_NS4_8TiledMMAINS4_8MMA_AtomIJNS4_23SM100_MMA_TF32_2x1SM_SSISJ_SJ_fLi256ELi128ELNS4_4UMMA5MajorE0ELSP_0ELNSO_7ScaleInE0ELSQ_0EEEEEENS4_6LayoutINS5_IJSC_SC_SC_EEENS5_IJNSA_ILi0EEESV_SV_EEEEENS5_IJNS4_10UnderscoreESY_SY_EEEEENS4_18SM100_TMA_2SM_LOADENS4_14ComposedLayoutINS4_7SwizzleILi3ELi4ELi3EEENS4_18smem_ptr_flag_bitsILi32EEENST_INS5_IJNSA_ILi8EEESH_EEENS5_IJSH_SC_EEEEEEEvNS4_8identityES11_S1B_vS1C_EENS_8epilogue10collective18CollectiveEpilogueINS1E_23Sm100TmaWarpSpecializedILi4ELi2ELi16ELb1ELb0EEEJNS5_IJSG_SG_SH_EEENS5_IJNST_ISG_SC_EENST_INSA_ILi16EEESC_EEEEESJ_SK_SJ_SK_NS1E_6fusion15FusionCallbacksIS1I_NS1O_17LinearCombinationISJ_fSJ_fLNS_15FloatRoundStyleE2EEES1J_S1N_JEEENS4_5SM1004TMEM4LOAD26SM100_TMEM_LOAD_32dp32b16xENS4_13SM90_TMA_LOADENS12_INS13_ILi2ELi4ELi3EEES16_NST_INS5_IJS17_S1L_EEENS5_IJS1L_SC_EEEEEEENS4_39AutoVectorizingCopyWithAssumedAlignmentILi128EEENS4_14SM90_TMA_STOREES23_S25_S25_EEEvvEEEEvNT_6ParamsE)
	.align		4
        /*000c*/ 	.word	index@(__assertfail)
	.align		4
        /*0010*/ 	.word	0x00000000
	.align		4
        /*0014*/ 	.word	0xfffffffe
	.align		4
        /*0018*/ 	.word	0x00000000
	.align		4
        /*001c*/ 	.word	0xfffffffd
	.align		4
        /*0020*/ 	.word	0x00000000
	.align		4
        /*0024*/ 	.word	0xfffffffc


//--------------------- .nv.constant4             --------------------------
	.section	.nv.constant4,"a",@progbits
	.align	8
	.align		8
.nv.constant4:
        /*0000*/ 	.dword	__assertfail
	.align		8
        /*0008*/ 	.dword	__unnamed_1
	.align		8
        /*0010*/ 	.dword	__unnamed_2
	.align		8
        /*0018*/ 	.dword	_ZN40_INTERNAL_57d7d986_4_k_cu_d05a7442_111124cuda3std3__45__cpo5beginE
	.align		8
        /*0020*/ 	.dword	_ZN40_INTERNAL_57d7d986_4_k_cu_d05a7442_111124cuda3std3__45__cpo3endE
	.align		8
        /*0028*/ 	.dword	_ZN40_INTERNAL_57d7d986_4_k_cu_d05a7442_111124cuda3std3__45__cpo6cbeginE
	.align		8
        /*0030*/ 	.dword	_ZN40_INTERNAL_57d7d986_4_k_cu_d05a7442_111124cuda3std3__45__cpo4cendE
	.align		8
        /*0038*/ 	.dword	_ZN40_INTERNAL_57d7d986_4_k_cu_d05a7442_111124cuda3std3__442_GLOBAL__N__57d7d986_4_k_cu_d05a7442_111126ignoreE
	.align		8
        /*0040*/ 	.dword	_ZN40_INTERNAL_57d7d986_4_k_cu_d05a7442_111124cuda3std3__419piecewise_constructE
	.align		8
        /*0048*/ 	.dword	_ZN40_INTERNAL_57d7d986_4_k_cu_d05a7442_111124cuda3std3__48in_placeE
	.align		8
        /*0050*/ 	.dword	_ZN40_INTERNAL_57d7d986_4_k_cu_d05a7442_111124cuda3std6ranges3__45__cpo4swapE
	.align		8
        /*0058*/ 	.dword	_ZN40_INTERNAL_57d7d986_4_k_cu_d05a7442_111124cuda3std6ranges3__45__cpo9iter_moveE
	.align		8
        /*0060*/ 	.dword	_ZN40_INTERNAL_57d7d986_4_k_cu_d05a7442_111124cute7productE
	.align		8
        /*0068*/ 	.dword	_ZN40_INTERNAL_57d7d986_4_k_cu_d05a7442_111124cute1_E
	.align		8
        /*0070*/ 	.dword	$str$25
	.align		8
        /*0078*/ 	.dword	$str$26
	.align		8
        /*0080*/ 	.dword	$str$27
	.align		8
        /*0088*/ 	.dword	$str$28


//--------------------- .text._ZN7cutlass13device_kernelINS_4gemm6kernel13GemmUniversalIN4cute5tupleIJiiiiEEENS1_10collective13CollectiveMmaINS1_35MainloopSm100TmaUmmaWarpSpecializedILi4ELi2ELi4ENS5_IJNS4_1CILi2EEENSA_ILi1EEESC_EEEEENS5_IJNSA_ILi256EEENSA_ILi128EEENSA_ILi32EEEEEENS_10tfloat32_tENS5_IJlSC_lEEESJ_SK_NS4_8TiledMMAINS4_8MMA_AtomIJNS4_23SM100_MMA_TF32_2x1SM_SSISJ_SJ_fLi256ELi128ELNS4_4UMMA5MajorE0ELSP_0ELNSO_7ScaleInE0ELSQ_0EEEEEENS4_6LayoutINS5_IJSC_SC_SC_EEENS5_IJNSA_ILi0EEESV_SV_EEEEENS5_IJNS4_10UnderscoreESY_SY_EEEEENS4_18SM100_TMA_2SM_LOADENS4_14ComposedLayoutINS4_7SwizzleILi3ELi4ELi3EEENS4_18smem_ptr_flag_bitsILi32EEENST_INS5_IJNSA_ILi8EEESH_EEENS5_IJSH_SC_EEEEEEEvNS4_8identityES11_S1B_vS1C_EENS_8epilogue10collective18CollectiveEpilogueINS1E_23Sm100TmaWarpSpecializedILi4ELi2ELi16ELb1ELb0EEEJNS5_IJSG_SG_SH_EEENS5_IJNST_ISG_SC_EENST_INSA_ILi16EEESC_EEEEESJ_SK_SJ_SK_NS1E_6fusion15FusionCallbacksIS1I_NS1O_17LinearCombinationISJ_fSJ_fLNS_15FloatRoundStyleE2EEES1J_S1N_JEEENS4_5SM1004TMEM4LOAD26SM100_TMEM_LOAD_32dp32b16xENS4_13SM90_TMA_LOADENS12_INS13_ILi2ELi4ELi3EEES16_NST_INS5_IJS17_S1L_EEENS5_IJS1L_SC_EEEEEEENS4_39AutoVectorizingCopyWithAssumedAlignmentILi128EEENS4_14SM90_TMA_STOREES23_S25_S25_EEEvvEEEEvNT_6ParamsE --------------------------
	.section	.text._ZN7cutlass13device_kernelINS_4gemm6kernel13GemmUniversalIN4cute5tupleIJiiiiEEENS1_10collective13CollectiveMmaINS1_35MainloopSm100TmaUmmaWarpSpecializedILi4ELi2ELi4ENS5_IJNS4_1CILi2EEENSA_ILi1EEESC_EEEEENS5_IJNSA_ILi256EEENSA_ILi128EEENSA_ILi32EEEEEENS_10tfloat32_tENS5_IJlSC_lEEESJ_SK_NS4_8TiledMMAINS4_8MMA_AtomIJNS4_23SM100_MMA_TF32_2x1SM_SSISJ_SJ_fLi256ELi128ELNS4_4UMMA5MajorE0ELSP_0ELNSO_7ScaleInE0ELSQ_0EEEEEENS4_6LayoutINS5_IJSC_SC_SC_EEENS5_IJNSA_ILi0EEESV_SV_EEEEENS5_IJNS4_10UnderscoreESY_SY_EEEEENS4_18SM100_TMA_2SM_LOADENS4_14ComposedLayoutINS4_7SwizzleILi3ELi4ELi3EEENS4_18smem_ptr_flag_bitsILi32EEENST_INS5_IJNSA_ILi8EEESH_EEENS5_IJSH_SC_EEEEEEEvNS4_8identityES11_S1B_vS1C_EENS_8epilogue10collective18CollectiveEpilogueINS1E_23Sm100TmaWarpSpecializedILi4ELi2ELi16ELb1ELb0EEEJNS5_IJSG_SG_SH_EEENS5_IJNST_ISG_SC_EENST_INSA_ILi16EEESC_EEEEESJ_SK_SJ_SK_NS1E_6fusion15FusionCallbacksIS1I_NS1O_17LinearCombinationISJ_fSJ_fLNS_15FloatRoundStyleE2EEES1J_S1N_JEEENS4_5SM1004TMEM4LOAD26SM100_TMEM_LOAD_32dp32b16xENS4_13SM90_TMA_LOADENS12_INS13_ILi2ELi4ELi3EEES16_NST_INS5_IJS17_S1L_EEENS5_IJS1L_SC_EEEEEEENS4_39AutoVectorizingCopyWithAssumedAlignmentILi128EEENS4_14SM90_TMA_STOREES23_S25_S25_EEEvvEEEEvNT_6ParamsE,"ax",@progbits
	.align	128
.text._ZN7cutlass13device_kernelINS_4gemm6kernel13GemmUniversalIN4cute5tupleIJiiiiEEENS1_10collective13CollectiveMmaINS1_35MainloopSm100TmaUmmaWarpSpecializedILi4ELi2ELi4ENS5_IJNS4_1CILi2EEENSA_ILi1EEESC_EEEEENS5_IJNSA_ILi256EEENSA_ILi128EEENSA_ILi32EEEEEENS_10tfloat32_tENS5_IJlSC_lEEESJ_SK_NS4_8TiledMMAINS4_8MMA_AtomIJNS4_23SM100_MMA_TF32_2x1SM_SSISJ_SJ_fLi256ELi128ELNS4_4UMMA5MajorE0ELSP_0ELNSO_7ScaleInE0ELSQ_0EEEEEENS4_6LayoutINS5_IJSC_SC_SC_EEENS5_IJNSA_ILi0EEESV_SV_EEEEENS5_IJNS4_10UnderscoreESY_SY_EEEEENS4_18SM100_TMA_2SM_LOADENS4_14ComposedLayoutINS4_7SwizzleILi3ELi4ELi3EEENS4_18smem_ptr_flag_bitsILi32EEENST_INS5_IJNSA_ILi8EEESH_EEENS5_IJSH_SC_EEEEEEEvNS4_8identityES11_S1B_vS1C_EENS_8epilogue10collective18CollectiveEpilogueINS1E_23Sm100TmaWarpSpecializedILi4ELi2ELi16ELb1ELb0EEEJNS5_IJSG_SG_SH_EEENS5_IJNST_ISG_SC_EENST_INSA_ILi16EEESC_EEEEESJ_SK_SJ_SK_NS1E_6fusion15FusionCallbacksIS1I_NS1O_17LinearCombinationISJ_fSJ_fLNS_15FloatRoundStyleE2EEES1J_S1N_JEEENS4_5SM1004TMEM4LOAD26SM100_TMEM_LOAD_32dp32b16xENS4_13SM90_TMA_LOADENS12_INS13_ILi2ELi4ELi3EEES16_NST_INS5_IJS17_S1L_EEENS5_IJS1L_SC_EEEEEEENS4_39AutoVectorizingCopyWithAssumedAlignmentILi128EEENS4_14SM90_TMA_STOREES23_S25_S25_EEEvvEEEEvNT_6ParamsE:
        .type           _ZN7cutlass13device_kernelINS_4gemm6kernel13GemmUniversalIN4cute5tupleIJiiiiEEENS1_10collective13CollectiveMmaINS1_35MainloopSm100TmaUmmaWarpSpecializedILi4ELi2ELi4ENS5_IJNS4_1CILi2EEENSA_ILi1EEESC_EEEEENS5_IJNSA_ILi256EEENSA_ILi128EEENSA_ILi32EEEEEENS_10tfloat32_tENS5_IJlSC_lEEESJ_SK_NS4_8TiledMMAINS4_8MMA_AtomIJNS4_23SM100_MMA_TF32_2x1SM_SSISJ_SJ_fLi256ELi128ELNS4_4UMMA5MajorE0ELSP_0ELNSO_7ScaleInE0ELSQ_0EEEEEENS4_6LayoutINS5_IJSC_SC_SC_EEENS5_IJNSA_ILi0EEESV_SV_EEEEENS5_IJNS4_10UnderscoreESY_SY_EEEEENS4_18SM100_TMA_2SM_LOADENS4_14ComposedLayoutINS4_7SwizzleILi3ELi4ELi3EEENS4_18smem_ptr_flag_bitsILi32EEENST_INS5_IJNSA_ILi8EEESH_EEENS5_IJSH_SC_EEEEEEEvNS4_8identityES11_S1B_vS1C_EENS_8epilogue10collective18CollectiveEpilogueINS1E_23Sm100TmaWarpSpecializedILi4ELi2ELi16ELb1ELb0EEEJNS5_IJSG_SG_SH_EEENS5_IJNST_ISG_SC_EENST_INSA_ILi16EEESC_EEEEESJ_SK_SJ_SK_NS1E_6fusion15FusionCallbacksIS1I_NS1O_17LinearCombinationISJ_fSJ_fLNS_15FloatRoundStyleE2EEES1J_S1N_JEEENS4_5SM1004TMEM4LOAD26SM100_TMEM_LOAD_32dp32b16xENS4_13SM90_TMA_LOADENS12_INS13_ILi2ELi4ELi3EEES16_NST_INS5_IJS17_S1L_EEENS5_IJS1L_SC_EEEEEEENS4_39AutoVectorizingCopyWithAssumedAlignmentILi128EEENS4_14SM90_TMA_STOREES23_S25_S25_EEEvvEEEEvNT_6ParamsE,@function
        .size           _ZN7cutlass13device_kernelINS_4gemm6kernel13GemmUniversalIN4cute5tupleIJiiiiEEENS1_10collective13CollectiveMmaINS1_35MainloopSm100TmaUmmaWarpSpecializedILi4ELi2ELi4ENS5_IJNS4_1CILi2EEENSA_ILi1EEESC_EEEEENS5_IJNSA_ILi256EEENSA_ILi128EEENSA_ILi32EEEEEENS_10tfloat32_tENS5_IJlSC_lEEESJ_SK_NS4_8TiledMMAINS4_8MMA_AtomIJNS4_23SM100_MMA_TF32_2x1SM_SSISJ_SJ_fLi256ELi128ELNS4_4UMMA5MajorE0ELSP_0ELNSO_7ScaleInE0ELSQ_0EEEEEENS4_6LayoutINS5_IJSC_SC_SC_EEENS5_IJNSA_ILi0EEESV_SV_EEEEENS5_IJNS4_10UnderscoreESY_SY_EEEEENS4_18SM100_TMA_2SM_LOADENS4_14ComposedLayoutINS4_7SwizzleILi3ELi4ELi3EEENS4_18smem_ptr_flag_bitsILi32EEENST_INS5_IJNSA_ILi8EEESH_EEENS5_IJSH_SC_EEEEEEEvNS4_8identityES11_S1B_vS1C_EENS_8epilogue10collective18CollectiveEpilogueINS1E_23Sm100TmaWarpSpecializedILi4ELi2ELi16ELb1ELb0EEEJNS5_IJSG_SG_SH_EEENS5_IJNST_ISG_SC_EENST_INSA_ILi16EEESC_EEEEESJ_SK_SJ_SK_NS1E_6fusion15FusionCallbacksIS1I_NS1O_17LinearCombinationISJ_fSJ_fLNS_15FloatRoundStyleE2EEES1J_S1N_JEEENS4_5SM1004TMEM4LOAD26SM100_TMEM_LOAD_32dp32b16xENS4_13SM90_TMA_LOADENS12_INS13_ILi2ELi4ELi3EEES16_NST_INS5_IJS17_S1L_EEENS5_IJS1L_SC_EEEEEEENS4_39AutoVectorizingCopyWithAssumedAlignmentILi128EEENS4_14SM90_TMA_STOREES23_S25_S25_EEEvvEEEEvNT_6ParamsE,(.L_x_241 - _ZN7cutlass13device_kernelINS_4gemm6kernel13GemmUniversalIN4cute5tupleIJiiiiEEENS1_10collective13CollectiveMmaINS1_35MainloopSm100TmaUmmaWarpSpecializedILi4ELi2ELi4ENS5_IJNS4_1CILi2EEENSA_ILi1EEESC_EEEEENS5_IJNSA_ILi256EEENSA_ILi128EEENSA_ILi32EEEEEENS_10tfloat32_tENS5_IJlSC_lEEESJ_SK_NS4_8TiledMMAINS4_8MMA_AtomIJNS4_23SM100_MMA_TF32_2x1SM_SSISJ_SJ_fLi256ELi128ELNS4_4UMMA5MajorE0ELSP_0ELNSO_7ScaleInE0ELSQ_0EEEEEENS4_6LayoutINS5_IJSC_SC_SC_EEENS5_IJNSA_ILi0EEESV_SV_EEEEENS5_IJNS4_10UnderscoreESY_SY_EEEEENS4_18SM100_TMA_2SM_LOADENS4_14ComposedLayoutINS4_7SwizzleILi3ELi4ELi3EEENS4_18smem_ptr_flag_bitsILi32EEENST_INS5_IJNSA_ILi8EEESH_EEENS5_IJSH_SC_EEEEEEEvNS4_8identityES11_S1B_vS1C_EENS_8epilogue10collective18CollectiveEpilogueINS1E_23Sm100TmaWarpSpecializedILi4ELi2ELi16ELb1ELb0EEEJNS5_IJSG_SG_SH_EEENS5_IJNST_ISG_SC_EENST_INSA_ILi16EEESC_EEEEESJ_SK_SJ_SK_NS1E_6fusion15FusionCallbacksIS1I_NS1O_17LinearCombinationISJ_fSJ_fLNS_15FloatRoundStyleE2EEES1J_S1N_JEEENS4_5SM1004TMEM4LOAD26SM100_TMEM_LOAD_32dp32b16xENS4_13SM90_TMA_LOADENS12_INS13_ILi2ELi4ELi3EEES16_NST_INS5_IJS17_S1L_EEENS5_IJS1L_SC_EEEEEEENS4_39AutoVectorizingCopyWithAssumedAlignmentILi128EEENS4_14SM90_TMA_STOREES23_S25_S25_EEEvvEEEEvNT_6ParamsE)
        .other          _ZN7cutlass13device_kernelINS_4gemm6kernel13GemmUniversalIN4cute5tupleIJiiiiEEENS1_10collective13CollectiveMmaINS1_35MainloopSm100TmaUmmaWarpSpecializedILi4ELi2ELi4ENS5_IJNS4_1CILi2EEENSA_ILi1EEESC_EEEEENS5_IJNSA_ILi256EEENSA_ILi128EEENSA_ILi32EEEEEENS_10tfloat32_tENS5_IJlSC_lEEESJ_SK_NS4_8TiledMMAINS4_8MMA_AtomIJNS4_23SM100_MMA_TF32_2x1SM_SSISJ_SJ_fLi256ELi128ELNS4_4UMMA5MajorE0ELSP_0ELNSO_7ScaleInE0ELSQ_0EEEEEENS4_6LayoutINS5_IJSC_SC_SC_EEENS5_IJNSA_ILi0EEESV_SV_EEEEENS5_IJNS4_10UnderscoreESY_SY_EEEEENS4_18SM100_TMA_2SM_LOADENS4_14ComposedLayoutINS4_7SwizzleILi3ELi4ELi3EEENS4_18smem_ptr_flag_bitsILi32EEENST_INS5_IJNSA_ILi8EEESH_EEENS5_IJSH_SC_EEEEEEEvNS4_8identityES11_S1B_vS1C_EENS_8epilogue10collective18CollectiveEpilogueINS1E_23Sm100TmaWarpSpecializedILi4ELi2ELi16ELb1ELb0EEEJNS5_IJSG_SG_SH_EEENS5_IJNST_ISG_SC_EENST_INSA_ILi16EEESC_EEEEESJ_SK_SJ_SK_NS1E_6fusion15FusionCallbacksIS1I_NS1O_17LinearCombinationISJ_fSJ_fLNS_15FloatRoundStyleE2EEES1J_S1N_JEEENS4_5SM1004TMEM4LOAD26SM100_TMEM_LOAD_32dp32b16xENS4_13SM90_TMA_LOADENS12_INS13_ILi2ELi4ELi3EEES16_NST_INS5_IJS17_S1L_EEENS5_IJS1L_SC_EEEEEEENS4_39AutoVectorizingCopyWithAssumedAlignmentILi128EEENS4_14SM90_TMA_STOREES23_S25_S25_EEEvvEEEEvNT_6ParamsE,@"STO_CUDA_ENTRY STV_DEFAULT"
_ZN7cutlass13device_kernelINS_4gemm6kernel13GemmUniversalIN4cute5tupleIJiiiiEEENS1_10collective13CollectiveMmaINS1_35MainloopSm100TmaUmmaWarpSpecializedILi4ELi2ELi4ENS5_IJNS4_1CILi2EEENSA_ILi1EEESC_EEEEENS5_IJNSA_ILi256EEENSA_ILi128EEENSA_ILi32EEEEEENS_10tfloat32_tENS5_IJlSC_lEEESJ_SK_NS4_8TiledMMAINS4_8MMA_AtomIJNS4_23SM100_MMA_TF32_2x1SM_SSISJ_SJ_fLi256ELi128ELNS4_4UMMA5MajorE0ELSP_0ELNSO_7ScaleInE0ELSQ_0EEEEEENS4_6LayoutINS5_IJSC_SC_SC_EEENS5_IJNSA_ILi0EEESV_SV_EEEEENS5_IJNS4_10UnderscoreESY_SY_EEEEENS4_18SM100_TMA_2SM_LOADENS4_14ComposedLayoutINS4_7SwizzleILi3ELi4ELi3EEENS4_18smem_ptr_flag_bitsILi32EEENST_INS5_IJNSA_ILi8EEESH_EEENS5_IJSH_SC_EEEEEEEvNS4_8identityES11_S1B_vS1C_EENS_8epilogue10collective18CollectiveEpilogueINS1E_23Sm100TmaWarpSpecializedILi4ELi2ELi16ELb1ELb0EEEJNS5_IJSG_SG_SH_EEENS5_IJNST_ISG_SC_EENST_INSA_ILi16EEESC_EEEEESJ_SK_SJ_SK_NS1E_6fusion15FusionCallbacksIS1I_NS1O_17LinearCombinationISJ_fSJ_fLNS_15FloatRoundStyleE2EEES1J_S1N_JEEENS4_5SM1004TMEM4LOAD26SM100_TMEM_LOAD_32dp32b16xENS4_13SM90_TMA_LOADENS12_INS13_ILi2ELi4ELi3EEES16_NST_INS5_IJS17_S1L_EEENS5_IJS1L_SC_EEEEEEENS4_39AutoVectorizingCopyWithAssumedAlignmentILi128EEENS4_14SM90_TMA_STOREES23_S25_S25_EEEvvEEEEvNT_6ParamsE:
[----:B------:R-:W1:Y:S01]  /*0000*/  LDC R1, c[0x0][0x37c] ;  /* 0x0000df00ff017b82 */ /* 0x000e620000000800 */
[----:B------:R-:W2:Y:S01]  /*0010*/  S2R R80, SR_TID.X ;  /* 0x0000000000507919 */ /* 0x000ea20000002100 */
[----:B------:R-:W3:Y:S06]  /*0020*/  LDCU.64 UR6, c[0x0][0x890] ;  /* 0x00011200ff0677ac */ /* 0x000eec0008000a00 */
[----:B------:R-:W4:Y:S01]  /*0030*/  S2UR UR37, SR_CgaCtaId ;  /* 0x00000000002579c3 */ /* 0x000f220000008800 */
[----:B------:R-:W-:Y:S02]  /*0040*/  PRMT R67, RZ, 0x7610, R67 ;  /* 0x00007610ff437816 */ /* 0x000fe40000000043 */
[----:B------:R-:W-:Y:S01]  /*0050*/  ELECT P1, URZ, PT ;  /* 0x0000000000ff782f */ /* 0x000fe20003820000 */
[----:B------:R-:W1:Y:S01]  /*0060*/  LDCU.64 UR46, c[0x0][0x358] ;  /* 0x00006b00ff2e77ac */ /* 0x000e620008000a00 */
[----:B---3--:R-:W-:-:S04]  /*0070*/  UISETP.NE.U32.AND UP0, UPT, UR6, URZ, UPT ;  /* 0x000000ff0600728c */ /* 0x008fc8000bf05070 */
[----:B------:R-:W-:Y:S02]  /*0080*/  UISETP.NE.AND.EX UP0, UPT, UR7, URZ, UPT, UP0 ;  /* 0x000000ff0700728c */ /* 0x000fe4000bf05300 */
[----:B----4-:R-:W-:Y:S02]  /*0090*/  ULOP3.LUT UR5, UR37, 0x1, URZ, 0xc0, !UPT ;  /* 0x0000000125057892 */ /* 0x010fe4000f8ec0ff */
[----:B------:R-:W-:Y:S01]  /*00a0*/  ULOP3.LUT UR4, UR37, 0x1, URZ, 0x3c, !UPT ;  /* 0x0000000125047892 */ /* 0x000fe2000f8e3cff */
[----:B--2---:R-:W-:-:S05]  /*00b0*/  SHF.R.U32.HI R72, RZ, 0x5, R80 ;  /* 0x00000005ff487819 */ /* 0x004fca0000011650 */
[----:B------:R-:W2:Y:S02]  /*00c0*/  SHFL.IDX PT, R0, R72, RZ, 0x1f ;  /* 0x00001fff48007589 */ /* 0x000ea400000e0000 */
[----:B--2---:R-:W-:Y:S01]  /*00d0*/  R2UR UR10, R0 ;  /* 0x00000000000a72ca */ /* 0x004fe200000e0000 */
[----:B-1----:R-:W-:-:S14]  /*00e0*/  BRA.U UP0, `(.L_x_0) ;  /* 0x00000001002c7547 */ /* 0x002fdc000b800000 */
[----:B------:R-:W1:Y:S02]  /*00f0*/  LDCU.64 UR8, c[0x0][0x888] ;  /* 0x00011100ff0877ac */ /* 0x000e640008000a00 */
[----:B-1----:R-:W-:-:S04]  /*0100*/  UISETP.NE.U32.AND UP0, UPT, UR8, URZ, UPT ;  /* 0x000000ff0800728c */ /* 0x002fc8000bf05070 */
[----:B------:R-:W-:-:S09]  /*0110*/  UISETP.NE.AND.EX UP0, UPT, UR9, URZ, UPT, UP0 ;  /* 0x000000ff0900728c */ /* 0x000fd2000bf05300 */
[----:B------:R-:W-:Y:S05]  /*0120*/  BRA.U !UP0, `(.L_x_1) ;  /* 0x0000000108107547 */ /* 0x000fea000b800000 */
[----:B------:R-:W1:Y:S02]  /*0130*/  LDC.64 R2, c[0x0][0x888] ;  /* 0x00022200ff027b82 */ /* 0x000e640000000a00 */
[----:B-1----:R1:W5:Y:S01]  /*0140*/  LDG.E R35, desc[UR46][R2.64] ;  /* 0x0000002e02237981 */ /* 0x002362000c1e1900 */
[----:B------:R-:W-:Y:S01]  /*0150*/  HFMA2 R67, -RZ, RZ, 0, 5.9604644775390625e-08 ;  /* 0x00000001ff437431 */ /* 0x000fe200000001ff */
[----:B------:R-:W-:Y:S05]  /*0160*/  BRA `(.L_x_0) ;  /* 0x00000000000c7947 */ /* 0x000fea0003800000 */
.L_x_1:
[----:B------:R-:W1:Y:S01]  /*0170*/  LDCU UR8, c[0x0][0x880] ;  /* 0x00011000ff0877ac */ /* 0x000e620008000800 */
[----:B------:R-:W-:Y:S01]  /*0180*/  HFMA2 R67, -RZ, RZ, 0, 5.9604644775390625e-08 ;  /* 0x00000001ff437431 */ /* 0x000fe200000001ff */
[----:B-1----:R-:W-:-:S07]  /*0190*/  MOV R35, UR8 ;  /* 0x0000000800237c02 */ /* 0x002fce0008000f00 */
.L_x_0:
[----:B------:R-:W2:Y:S02]  /*01a0*/  LDCU.64 UR8, c[0x0][0x8b0] ;  /* 0x00011600ff0877ac */ /* 0x000ea40008000a00 */
[----:B--2---:R-:W-:-:S04]  /*01b0*/  UISETP.NE.U32.AND UP0, UPT, UR8, URZ, UPT ;  /* 0x000000ff0800728c */ /* 0x004fc8000bf05070 */
[----:B------:R-:W-:-:S09]  /*01c0*/  UISETP.NE.AND.EX UP0, UPT, UR9, URZ, UPT, UP0 ;  /* 0x000000ff0900728c */ /* 0x000fd2000bf05300 */
[----:B------:R-:W-:Y:S05]  /*01d0*/  BRA.U UP0, `(.L_x_2) ;  /* 0x0000000100247547 */ /* 0x000fea000b800000 */
[----:B------:R-:W2:Y:S02]  /*01e0*/  LDCU.64 UR8, c[0x0][0x8a8] ;  /* 0x00011500ff0877ac */ /* 0x000ea40008000a00 */
[----:B--2---:R-:W-:-:S04]  /*01f0*/  UISETP.NE.U32.AND UP0, UPT, UR8, URZ, UPT ;  /* 0x000000ff0800728c */ /* 0x004fc8000bf05070 */
[----:B------:R-:W-:-:S09]  /*0200*/  UISETP.NE.AND.EX UP0, UPT, UR9, URZ, UPT, UP0 ;  /* 0x000000ff0900728c */ /* 0x000fd2000bf05300 */
[----:B------:R-:W-:Y:S05]  /*0210*/  BRA.U !UP0, `(.L_x_3) ;  /* 0x00000001080c7547 */ /* 0x000fea000b800000 */
[----:B------:R-:W2:Y:S02]  /*0220*/  LDC.64 R32, c[0x0][0x8a8] ;  /* 0x00022a00ff207b82 */ /* 0x000ea40000000a00 */
[----:B--2---:R2:W5:Y:S01]  /*0230*/  LDG.E R32, desc[UR46][R32.64] ;  /* 0x0000002e20207981 */ /* 0x004562000c1e1900 */
[----:B------:R-:W-:Y:S05]  /*0240*/  BRA `(.L_x_2) ;  /* 0x0000000000087947 */ /* 0x000fea0003800000 */
.L_x_3:
[----:B------:R-:W2:Y:S02]  /*0250*/  LDCU UR8, c[0x0][0x8a0] ;  /* 0x00011400ff0877ac */ /* 0x000ea40008000800 */
[----:B--2---:R-:W-:Y:S02]  /*0260*/  MOV R32, UR8 ;  /* 0x0000000800207c02 */ /* 0x004fe40008000f00 */
.L_x_2:
[----:B------:R-:W-:Y:S01]  /*0270*/  IMAD.U32 R0, RZ, RZ, UR10 ;  /* 0x0000000aff007e24 */ /* 0x000fe2000f8e00ff */
[----:B------:R-:W-:Y:S04]  /*0280*/  BSSY.RECONVERGENT B0, `(.L_x_4) ;  /* 0x000000c000007945 */ /* 0x000fe80003800200 */
[C---:B------:R-:W-:Y:S02]  /*0290*/  ISETP.NE.OR P2, PT, R0.reuse, 0x1, !P1 ;  /* 0x000000010000780c */ /* 0x040fe40004f45670 */
[----:B------:R-:W-:-:S11]  /*02a0*/  ISETP.NE.OR P0, PT, R0, 0x3, !P1 ;  /* 0x000000030000780c */ /* 0x000fd60004f05670 */
[----:B------:R-:W-:Y:S05]  /*02b0*/  @P2 BRA `(.L_x_5) ;  /* 0x0000000000202947 */ /* 0x000fea0003800000 */
[----:B------:R-:W3:Y:S02]  /*02c0*/  LDCU.64 UR8, c[0x0][0x348] ;  /* 0x00006900ff0877ac */ /* 0x000ee40008000a00 */
[----:B---3--:R-:W-:Y:S02]  /*02d0*/  UIADD3 UR12, UP1, UPT, UR8, 0x80, URZ ;  /* 0x00000080080c7890 */ /* 0x008fe4000ff3e0ff */
[----:B------:R-:W-:Y:S02]  /*02e0*/  UIADD3 UR8, UP0, UPT, UR8, 0x180, URZ ;  /* 0x0000018008087890 */ /* 0x000fe4000ff1e0ff */
[----:B------:R-:W-:Y:S02]  /*02f0*/  UIADD3.X UR13, UPT, UPT, URZ, UR9, URZ, UP1, !UPT ;  /* 0x00000009ff0d7290 */ /* 0x000fe40008ffe4ff */
[----:B------:R-:W-:-:S07]  /*0300*/  UIADD3.X UR9, UPT, UPT, URZ, UR9, URZ, UP0, !UPT ;  /* 0x00000009ff097290 */ /* 0x000fce00087fe4ff */
[----:B------:R3:W-:Y:S02]  /*0310*/  UTMACCTL.PF [UR12] ;  /* 0x000000000c0079b9 */ /* 0x0007e40008040000 */
[----:B------:R3:W-:Y:S02]  /*0320*/  UTMACCTL.PF [UR8] ;  /* 0x00000000080079b9 */ /* 0x0007e40008040000 */
[----:B---3--:R-:W-:Y:S01]  /*0330*/  NOP ;  /* 0x0000000000007918 */ /* 0x008fe20000000000 */
.L_x_5:
[----:B------:R-:W-:Y:S05]  /*0340*/  BSYNC.RECONVERGENT B0 ;  /* 0x0000000000007941 */ /* 0x000fea0003800200 */
.L_x_4:
[----:B------:R-:W-:Y:S04]  /*0350*/  BSSY.RECONVERGENT B0, `(.L_x_6) ;  /* 0x000000a000007945 */ /* 0x000fe80003800200 */
        /* <DEDUP_REMOVED lines=9> */
.L_x_7:
[----:B------:R-:W-:Y:S05]  /*03f0*/  BSYNC.RECONVERGENT B0 ;  /* 0x0000000000007941 */ /* 0x000fea0003800200 */
.L_x_6:
[----:B------:R-:W3:Y:S01]  /*0400*/  LDCU.64 UR8, c[0x0][0x888] ;  /* 0x00011100ff0877ac */ /* 0x000ee20008000a00 */
[----:B------:R-:W-:Y:S02]  /*0410*/  UISETP.EQ.U32.AND UP1, UPT, UR6, URZ, UPT ;  /* 0x000000ff0600728c */ /* 0x000fe4000bf22070 */
[----:B------:R-:W-:Y:S02]  /*0420*/  UPLOP3.LUT UP5, UPT, UPT, UPT, UPT, 0x80, 0x8 ;  /* 0x000000000008789c */ /* 0x000fe40003faf070 */
[----:B---3--:R-:W-:-:S04]  /*0430*/  UISETP.NE.U32.AND UP0, UPT, UR8, URZ, UPT ;  /* 0x000000ff0800728c */ /* 0x008fc8000bf05070 */
[----:B------:R-:W-:-:S04]  /*0440*/  UISETP.NE.AND.EX UP0, UPT, UR9, URZ, UPT, UP0 ;  /* 0x000000ff0900728c */ /* 0x000fc8000bf05300 */
[----:B------:R-:W-:-:S04]  /*0450*/  UISETP.EQ.OR.EX UP2, UPT, UR7, URZ, !UP0, UP1 ;  /* 0x000000ff0700728c */ /* 0x000fc8000c742710 */
[----:B------:R-:W-:-:S05]  /*0460*/  UP2UR UR50, UPR, URZ, 0x4 ;  /* 0x00000004ff327883 */ /* 0x000fca0008000000 */
[----:B------:R-:W-:Y:S07]  /*0470*/  BRA.U !UP2, `(.L_x_8) ;  /* 0x000000010a207547 */ /* 0x000fee000b800000 */
[----:B------:R-:W-:Y:S01]  /*0480*/  UISETP.NE.U32.AND UP2, UPT, UR6, URZ, UPT ;  /* 0x000000ff0600728c */ /* 0x000fe2000bf45070 */
[----:B-----5:R-:W-:Y:S01]  /*0490*/  FSETP.NEU.AND P0, PT, R35, RZ, PT ;  /* 0x000000ff2300720b */ /* 0x020fe20003f0d000 */
[----:B------:R-:W-:Y:S02]  /*04a0*/  USEL UR6, URZ, 0xffffffff, UP0 ;  /* 0xffffffffff067887 */ /* 0x000fe40008000000 */
[----:B------:R-:W-:-:S10]  /*04b0*/  UISETP.NE.AND.EX UP2, UPT, UR7, URZ, UPT, UP2 ;  /* 0x000000ff0700728c */ /* 0x000fd4000bf45320 */
[----:B------:R-:W-:Y:S01]  /*04c0*/  VOTEU.ANY UP1, P0 ;  /* 0x0000000000ff7886 */ /* 0x000fe20000020100 */
[----:B------:R-:W-:-:S04]  /*04d0*/  @!UP2 USEL UR6, URZ, 0xffffffff, UP1 ;  /* 0xffffffffff06a887 */ /* 0x000fc80008800000 */
[----:B------:R-:W-:-:S04]  /*04e0*/  ULOP3.LUT UR6, UR6, 0x1, URZ, 0xc0, !UPT ;  /* 0x0000000106067892 */ /* 0x000fc8000f8ec0ff */
[----:B------:R-:W-:-:S11]  /*04f0*/  UISETP.NE.U32.AND UP5, UPT, UR6, 0x1, UPT ;  /* 0x000000010600788c */ /* 0x000fd6000bfa5070 */
.L_x_8:
[----:B------:R-:W3:Y:S01]  /*0500*/  SHFL.IDX PT, R0, R72, RZ, 0x1f ;  /* 0x00001fff48007589 */ /* 0x000ee200000e0000 */
[----:B------:R-:W-:-:S04]  /*0510*/  UISETP.NE.AND UP1, UPT, UR10, 0x2, UPT ;  /* 0x000000020a00788c */ /* 0x000fc8000bf25270 */
[----:B------:R-:W-:Y:S02]  /*0520*/  UISETP.EQ.AND UP2, UPT, UR5, URZ, !UP1 ;  /* 0x000000ff0500728c */ /* 0x000fe4000cf42270 */
[----:B------:R-:W-:-:S04]  /*0530*/  USEL UR6, URZ, 0x1, UP1 ;  /* 0x00000001ff067887 */ /* 0x000fc80008800000 */
[----:B------:R-:W-:Y:S02]  /*0540*/  PLOP3.LUT P5, PT, P1, PT, UP2, 0x80, 0x8 ;  /* 0x000000000008781c */ /* 0x000fe40000faf028 */
[----:B---3--:R-:W-:-:S13]  /*0550*/  ISETP.NE.AND P0, PT, R0, RZ, PT ;  /* 0x000000ff0000720c */ /* 0x008fda0003f05270 */
[----:B------:R-:W-:Y:S05]  /*0560*/  @P0 BRA `(.L_x_9) ;  /* 0x0000000000440947 */ /* 0x000fea0003800000 */
[----:B------:R-:W-:Y:S01]  /*0570*/  UMOV UR8, 0x400 ;  /* 0x0000040000087882 */ /* 0x000fe20000000000 */
[----:B------:R-:W-:Y:S01]  /*0580*/  UMOV UR7, 0x1 ;  /* 0x0000000100077882 */ /* 0x000fe20000000000 */
[----:B------:R-:W-:Y:S02]  /*0590*/  ULEA UR8, UR37, UR8, 0x18 ;  /* 0x0000000825087291 */ /* 0x000fe4000f8ec0ff */
[----:B------:R-:W-:-:S04]  /*05a0*/  UIADD3 UR12, UPT, UPT, -UR7, 0x100000, URZ ;  /* 0x00100000070c7890 */ /* 0x000fc8000fffe1ff */
[----:B------:R-:W-:Y:S02]  /*05b0*/  USHF.L.U32 UR13, UR12, 0xb, URZ ;  /* 0x0000000b0c0d7899 */ /* 0x000fe400080006ff */
[----:B------:R-:W-:Y:S01]  /*05c0*/  USHF.L.U32 UR12, UR12, 0x1, URZ ;  /* 0x000000010c0c7899 */ /* 0x000fe200080006ff */
[----:B------:R-:W-:Y:S01]  /*05d0*/  ELECT P0, URZ, PT ;  /* 0x0000000000ff782f */ /* 0x000fe20003800000 */
[----:B------:R-:W3:Y:S10]  /*05e0*/  FENCE.VIEW.ASYNC.S ;  /* 0x00000000000073c6 */ /* 0x000ef40000000000 */
[----:B---3--:R3:W4:Y:S01]  /*05f0*/  SYNCS.EXCH.64 URZ, [UR8], UR12 ;  /* 0x0000000c08ff75b2 */ /* 0x0087220008000100 */
[----:B------:R3:W1:Y:S01]  /*0600*/  SYNCS.EXCH.64 URZ, [UR8+0x20], UR12 ;  /* 0x0000200c08ff75b2 */ /* 0x0006620008000100 */
[----:B------:R3:W1:Y:S01]  /*0610*/  SYNCS.EXCH.64 URZ, [UR8+0x8], UR12 ;  /* 0x0000080c08ff75b2 */ /* 0x0006620008000100 */
[----:B------:R3:W1:Y:S01]  /*0620*/  SYNCS.EXCH.64 URZ, [UR8+0x28], UR12 ;  /* 0x0000280c08ff75b2 */ /* 0x0006620008000100 */
[----:B------:R3:W1:Y:S01]  /*0630*/  SYNCS.EXCH.64 URZ, [UR8+0x10], UR12 ;  /* 0x0000100c08ff75b2 */ /* 0x0006620008000100 */
[----:B------:R3:W1:Y:S01]  /*0640*/  SYNCS.EXCH.64 URZ, [UR8+0x30], UR12 ;  /* 0x0000300c08ff75b2 */ /* 0x0006620008000100 */
[----:B------:R3:W1:Y:S01]  /*0650*/  SYNCS.EXCH.64 URZ, [UR8+0x18], UR12 ;  /* 0x0000180c08ff75b2 */ /* 0x0006620008000100 */
[----:B------:R3:W1:Y:S01]  /*0660*/  SYNCS.EXCH.64 URZ, [UR8+0x38], UR12 ;  /* 0x0000380c08ff75b2 */ /* 0x0006620008000100 */
[----:B------:R-:W-:Y:S01]  /*0670*/  NOP ;  /* 0x0000000000007918 */ /* 0x000fe20000000000 */
.L_x_9:
[----:B------:R-:W2:Y:S01]  /*0680*/  SHFL.IDX PT, R0, R72, RZ, 0x1f ;  /* 0x00001fff48007589 */ /* 0x000ea200000e0000 */
[----:B------:R-:W-:Y:S01]  /*0690*/  NOP ;  /* 0x0000000000007918 */ /* 0x000fe20000000000 */
[----:B--2---:R-:W-:-:S13]  /*06a0*/  ISETP.NE.AND P0, PT, R0, 0x1, PT ;  /* 0x000000010000780c */ /* 0x004fda0003f05270 */
[----:B------:R-:W-:Y:S05]  /*06b0*/  @P0 BRA `(.L_x_10) ;  /* 0x0000000000540947 */ /* 0x000fea0003800000 */
[----:B------:R-:W-:Y:S01]  /*06c0*/  UMOV UR9, 0x400 ;  /* 0x0000040000097882 */ /* 0x000fe20000000000 */
[----:B---3--:R-:W-:Y:S01]  /*06d0*/  UMOV UR8, 0x20 ;  /* 0x0000002000087882 */ /* 0x008fe20000000000 */
[----:B------:R-:W-:Y:S01]  /*06e0*/  UMOV UR7, 0x80 ;  /* 0x0000008000077882 */ /* 0x000fe20000000000 */
[----:B------:R-:W-:Y:S02]  /*06f0*/  ULEA UR9, UR37, UR9, 0x18 ;  /* 0x0000000925097291 */ /* 0x000fe4000f8ec0ff */
[----:B------:R-:W-:-:S04]  /*0700*/  UIADD3 UR12, UPT, UPT, -UR8, 0x100000, URZ ;  /* 0x00100000080c7890 */ /* 0x000fc8000fffe1ff */
[----:B------:R-:W-:Y:S02]  /*0710*/  USHF.L.U32 UR13, UR12, 0xb, URZ ;  /* 0x0000000b0c0d7899 */ /* 0x000fe400080006ff */
[----:B------:R-:W-:Y:S02]  /*0720*/  USHF.L.U32 UR12, UR12, 0x1, URZ ;  /* 0x000000010c0c7899 */ /* 0x000fe400080006ff */
[----:B------:R-:W-:-:S04]  /*0730*/  UIADD3 UR14, UPT, UPT, -UR7, 0x100000, URZ ;  /* 0x00100000070e7890 */ /* 0x000fc8000fffe1ff */
[----:B------:R-:W-:Y:S02]  /*0740*/  USHF.L.U32 UR15, UR14, 0xb, URZ ;  /* 0x0000000b0e0f7899 */ /* 0x000fe400080006ff */
[----:B------:R-:W-:Y:S01]  /*0750*/  USHF.L.U32 UR14, UR14, 0x1, URZ ;  /* 0x000000010e0e7899 */ /* 0x000fe200080006ff */
[----:B------:R-:W-:Y:S01]  /*0760*/  ELECT P0, URZ, PT ;  /* 0x0000000000ff782f */ /* 0x000fe20003800000 */
[----:B------:R-:W2:Y:S02]  /*0770*/  FENCE.VIEW.ASYNC.S ;  /* 0x00000000000073c6 */ /* 0x000ea40000000000 */
[----:B--2---:R2:W3:Y:S08]  /*0780*/  SYNCS.EXCH.64 URZ, [UR9+0x40], UR12 ;  /* 0x0000400c09ff75b2 */ /* 0x0044f00008000100 */
        /* <DEDUP_REMOVED lines=8> */
.L_x_10:
[----:B------:R-:W4:Y:S01]  /*0810*/  SHFL.IDX PT, R0, R72, RZ, 0x1f ;  /* 0x00001fff48007589 */ /* 0x000f2200000e0000 */
[----:B------:R-:W-:Y:S01]  /*0820*/  NOP ;  /* 0x0000000000007918 */ /* 0x000fe20000000000 */
[----:B----4-:R-:W-:-:S13]  /*0830*/  ISETP.NE.AND P0, PT, R0, 0x3, PT ;  /* 0x000000030000780c */ /* 0x010fda0003f05270 */
[----:B------:R-:W-:Y:S05]  /*0840*/  @P0 BRA `(.L_x_11) ;  /* 0x00000000002c0947 */ /* 0x000fea0003800000 */
[----:B---3--:R-:W-:Y:S01]  /*0850*/  UMOV UR8, 0x400 ;  /* 0x0000040000087882 */ /* 0x008fe20000000000 */
[----:B------:R-:W-:Y:S01]  /*0860*/  UMOV UR7, 0x20 ;  /* 0x0000002000077882 */ /* 0x000fe20000000000 */
[----:B------:R-:W-:Y:S02]  /*0870*/  ULEA UR8, UR37, UR8, 0x18 ;  /* 0x0000000825087291 */ /* 0x000fe4000f8ec0ff */
[----:B--2---:R-:W-:-:S04]  /*0880*/  UIADD3 UR12, UPT, UPT, -UR7, 0x100000, URZ ;  /* 0x00100000070c7890 */ /* 0x004fc8000fffe1ff */
[----:B------:R-:W-:Y:S02]  /*0890*/  USHF.L.U32 UR13, UR12, 0xb, URZ ;  /* 0x0000000b0c0d7899 */ /* 0x000fe400080006ff */
[----:B------:R-:W-:Y:S01]  /*08a0*/  USHF.L.U32 UR12, UR12, 0x1, URZ ;  /* 0x000000010c0c7899 */ /* 0x000fe200080006ff */
[----:B------:R-:W-:Y:S01]  /*08b0*/  ELECT P0, URZ, PT ;  /* 0x0000000000ff782f */ /* 0x000fe20003800000 */
[----:B------:R-:W2:Y:S10]  /*08c0*/  FENCE.VIEW.ASYNC.S ;  /* 0x00000000000073c6 */ /* 0x000eb40000000000 */
[----:B--2---:R4:W2:Y:S01]  /*08d0*/  SYNCS.EXCH.64 URZ, [UR8+0x80], UR12 ;  /* 0x0000800c08ff75b2 */ /* 0x0048a20008000100 */
[----:B------:R4:W3:Y:S02]  /*08e0*/  SYNCS.EXCH.64 URZ, [UR8+0x88], UR12 ;  /* 0x0000880c08ff75b2 */ /* 0x0008e40008000100 */
[----:B----4-:R-:W-:Y:S01]  /*08f0*/  NOP ;  /* 0x0000000000007918 */ /* 0x010fe20000000000 */
.L_x_11:
[----:B------:R-:W4:Y:S01]  /*0900*/  SHFL.IDX PT, R0, R72, RZ, 0x1f ;  /* 0x00001fff48007589 */ /* 0x000f2200000e0000 */
[----:B------:R-:W-:Y:S01]  /*0910*/  NOP ;  /* 0x0000000000007918 */ /* 0x000fe20000000000 */
[----:B----4-:R-:W-:-:S13]  /*0920*/  ISETP.NE.AND P0, PT, R0, 0x4, PT ;  /* 0x000000040000780c */ /* 0x010fda0003f05270 */
[----:B------:R-:W-:Y:S05]  /*0930*/  @P0 BRA `(.L_x_12) ;  /* 0x0000000000480947 */ /* 0x000fea0003800000 */
[----:B--2---:R-:W-:Y:S01]  /*0940*/  UMOV UR9, 0x1e0 ;  /* 0x000001e000097882 */ /* 0x004fe20000000000 */
[----:B---3--:R-:W-:Y:S01]  /*0950*/  UMOV UR8, 0x400 ;  /* 0x0000040000087882 */ /* 0x008fe20000000000 */
[----:B------:R-:W-:Y:S01]  /*0960*/  USEL UR9, UR9, 0x1a0, UP5 ;  /* 0x000001a009097887 */ /* 0x000fe2000a800000 */
        /* <DEDUP_REMOVED lines=10> */
[----:B--2---:R4:W2:Y:S08]  /*0a10*/  SYNCS.EXCH.64 URZ, [UR8+0x90], UR12 ;  /* 0x0000900c08ff75b2 */ /* 0x0048b00008000100 */
[----:B------:R4:W3:Y:S01]  /*0a20*/  SYNCS.EXCH.64 URZ, [UR8+0xa0], UR14 ;  /* 0x0000a00e08ff75b2 */ /* 0x0008e20008000100 */
[----:B------:R4:W1:Y:S01]  /*0a30*/  SYNCS.EXCH.64 URZ, [UR8+0x98], UR12 ;  /* 0x0000980c08ff75b2 */ /* 0x0008620008000100 */
[----:B------:R4:W1:Y:S02]  /*0a40*/  SYNCS.EXCH.64 URZ, [UR8+0xa8], UR14 ;  /* 0x0000a80e08ff75b2 */ /* 0x0008640008000100 */
[----:B----4-:R-:W-:Y:S01]  /*0a50*/  NOP ;  /* 0x0000000000007918 */ /* 0x010fe20000000000 */
.L_x_12:
[----:B------:R-:W4:Y:S01]  /*0a60*/  SHFL.IDX PT, R0, R72, RZ, 0x1f ;  /* 0x00001fff48007589 */ /* 0x000f2200000e0000 */
[----:B------:R-:W-:Y:S01]  /*0a70*/  NOP ;  /* 0x0000000000007918 */ /* 0x000fe20000000000 */
[----:B----4-:R-:W-:-:S13]  /*0a80*/  ISETP.NE.AND P0, PT, R0, 0x5, PT ;  /* 0x000000050000780c */ /* 0x010fda0003f05270 */
[----:B------:R-:W-:Y:S05]  /*0a90*/  @P0 BRA `(.L_x_13) ;  /* 0x0000000000540947 */ /* 0x000fea0003800000 */
[----:B--2---:R-:W-:Y:S01]  /*0aa0*/  UMOV UR9, 0x400 ;  /* 0x0000040000097882 */ /* 0x004fe20000000000 */
        /* <DEDUP_REMOVED lines=14> */
[----:B------:R4:W1:Y:S01]  /*0b90*/  SYNCS.EXCH.64 URZ, [UR9+0xd8], UR14 ;  /* 0x0000d80e09ff75b2 */ /* 0x0008620008000100 */
[----:B------:R4:W1:Y:S01]  /*0ba0*/  SYNCS.EXCH.64 URZ, [UR9+0xc0], UR12 ;  /* 0x0000c00c09ff75b2 */ /* 0x0008620008000100 */
[----:B------:R4:W1:Y:S01]  /*0bb0*/  SYNCS.EXCH.64 URZ, [UR9+0xe0], UR14 ;  /* 0x0000e00e09ff75b2 */ /* 0x0008620008000100 */
[----:B------:R4:W1:Y:S01]  /*0bc0*/  SYNCS.EXCH.64 URZ, [UR9+0xc8], UR12 ;  /* 0x0000c80c09ff75b2 */ /* 0x0008620008000100 */
[----:B------:R4:W1:Y:S02]  /*0bd0*/  SYNCS.EXCH.64 URZ, [UR9+0xe8], UR14 ;  /* 0x0000e80e09ff75b2 */ /* 0x0008640008000100 */
[----:B----4-:R-:W-:Y:S01]  /*0be0*/  NOP ;  /* 0x0000000000007918 */ /* 0x010fe20000000000 */
.L_x_13:
[----:B------:R-:W4:Y:S01]  /*0bf0*/  SHFL.IDX PT, R0, R72, RZ, 0x1f ;  /* 0x00001fff48007589 */ /* 0x000f2200000e0000 */
[----:B------:R-:W-:Y:S01]  /*0c00*/  ISETP.NE.OR P1, PT, RZ, UR10, !P1 ;  /* 0x0000000aff007c0c */ /* 0x000fe2000cf25670 */
        /* <DEDUP_REMOVED lines=12> */
[----:B------:R4:W3:Y:S01]  /*0cd0*/  SYNCS.EXCH.64 URZ, [UR8+0x100], UR12 ;  /* 0x0001000c08ff75b2 */ /* 0x0008e20008000100 */
[----:B------:R4:W1:Y:S01]  /*0ce0*/  SYNCS.EXCH.64 URZ, [UR8+0xf8], UR12 ;  /* 0x0000f80c08ff75b2 */ /* 0x0008620008000100 */
[----:B------:R4:W1:Y:S02]  /*0cf0*/  SYNCS.EXCH.64 URZ, [UR8+0x108], UR12 ;  /* 0x0001080c08ff75b2 */ /* 0x0008640008000100 */
[----:B----4-:R-:W-:Y:S01]  /*0d00*/  NOP ;  /* 0x0000000000007918 */ /* 0x010fe20000000000 */
.L_x_14:
[----:B------:R-:W-:Y:S01]  /*0d10*/  VOTEU.ALL UP1, P1 ;  /* 0x0000000000ff7886 */ /* 0x000fe20000820000 */
[----:B---3--:R-:W3:Y:S01]  /*0d20*/  LDCU UR8, c[0x0][0x36c] ;  /* 0x00006d80ff0877ac */ /* 0x008ee20008000800 */
[----:B------:R-:W-:Y:S01]  /*0d30*/  NOP ;  /* 0x0000000000007918 */ /* 0x000fe20000000000 */
[----:B------:R-:W-:Y:S01]  /*0d40*/  LOP3.LUT R10, R80, 0x1f, RZ, 0xc0, !PT ;  /* 0x0000001f500a7812 */ /* 0x000fe200078ec0ff */
[----:B--2---:R-:W-:Y:S01]  /*0d50*/  UMOV UR12, 0x20 ;  /* 0x00000020000c7882 */ /* 0x004fe20000000000 */
[----:B------:R-:W-:Y:S01]  /*0d60*/  @!UP1 UMOV UR7, 0x400 ;  /* 0x0000040000079882 */ /* 0x000fe20000000000 */
[----:B------:R-:W-:-:S04]  /*0d70*/  @!UP1 UIADD3 UR12, UPT, UPT, -UR12, 0x100000, URZ ;  /* 0x001000000c0c9890 */ /* 0x000fc8000fffe1ff */
[----:B------:R-:W-:Y:S02]  /*0d80*/  @!UP1 USHF.L.U32 UR13, UR12, 0xb, URZ ;  /* 0x0000000b0c0d9899 */ /* 0x000fe400080006ff */
[----:B------:R-:W-:Y:S02]  /*0d90*/  @!UP1 USHF.L.U32 UR12, UR12, 0x1, URZ ;  /* 0x000000010c0c9899 */ /* 0x000fe400080006ff */
[----:B------:R-:W-:Y:S01]  /*0da0*/  @!UP1 ULEA UR7, UR37, UR7, 0x18 ;  /* 0x0000000725079291 */ /* 0x000fe2000f8ec0ff */
[----:B------:R-:W-:Y:S01]  /*0db0*/  VOTEU.ALL UP1, P1 ;  /* 0x0000000000ff7886 */ /* 0x000fe20000820000 */
[----:B------:R-:W-:Y:S01]  /*0dc0*/  UISETP.NE.AND UP4, UPT, UR10, URZ, UPT ;  /* 0x000000ff0a00728c */ /* 0x000fe2000bf85270 */
[----:B------:R-:W2:Y:S09]  /*0dd0*/  FENCE.VIEW.ASYNC.S ;  /* 0x00000000000073c6 */ /* 0x000eb20000000000 */
[----:B--2---:R2:W4:Y:S01]  /*0de0*/  @!UP1 SYNCS.EXCH.64 URZ, [UR7+0x110], UR12 ;  /* 0x0001100c07ff95b2 */ /* 0x0045220008000100 */
[----:B---3--:R-:W-:-:S09]  /*0df0*/  UISETP.EQ.U32.AND UP1, UPT, UR8, 0x1, UPT ;  /* 0x000000010800788c */ /* 0x008fd2000bf22070 */
[----:B------:R-:W-:Y:S05]  /*0e00*/  BRA.U !UP1, `(.L_x_15) ;  /* 0x0000000109087547 */ /* 0x000fea000b800000 */
[----:B-1--4-:R-:W-:Y:S01]  /*0e10*/  UCGABAR_ARV ;  /* 0x00000000000079c7 */ /* 0x012fe20008000000 */
[----:B------:R-:W-:Y:S05]  /*0e20*/  BRA `(.L_x_16) ;  /* 0x0000000000047947 */ /* 0x000fea0003800000 */
.L_x_15:
[----:B-1--4-:R-:W-:Y:S01]  /*0e30*/  NOP ;  /* 0x0000000000007918 */ /* 0x012fe20000000000 */
.L_x_16:
[----:B------:R-:W1:Y:S01]  /*0e40*/  S2R R11, SR_CTAID.X ;  /* 0x00000000000b7919 */ /* 0x000e620000002500 */
[----:B------:R-:W-:-:S05]  /*0e50*/  CS2R.32 R68, SR_CgaSize ;  /* 0x0000000000447805 */ /* 0x000fca0000008a00 */
[----:B------:R-:W-:-:S05]  /*0e60*/  IMAD R68, R68, -0xa0, RZ ;  /* 0xffffff6044447824 */ /* 0x000fca00078e02ff */
[----:B------:R-:W-:-:S14]  /*0e70*/  R2UR UR8, R68 ;  /* 0x00000000440872ca */ /* 0x000fdc00000e0000 */
[----:B------:R-:W3:Y:S01]  /*0e80*/  LDCU UR8, c[0x0][UR8+0x2b0] ;  /* 0x00005600080877ac */ /* 0x000ee20008000800 */
[----:B------:R-:W-:-:S05]  /*0e90*/  CS2R.32 R0, SR_CgaSize ;  /* 0x0000000000007805 */ /* 0x000fca0000008a00 */
[----:B------:R-:W-:-:S06]  /*0ea0*/  IMAD R0, R0, -0xa0, RZ ;  /* 0xffffff6000007824 */ /* 0x000fcc00078e02ff */
[----:B------:R-:W4:Y:S01]  /*0eb0*/  LDC R0, c[0x0][R0+0x2a0] ;  /* 0x0000a80000007b82 */ /* 0x000f220000000800 */
[----:B------:R-:W-:Y:S01]  /*0ec0*/  PRMT R8, RZ, 0x7610, R8 ;  /* 0x00007610ff087816 */ /* 0x000fe20000000008 */
[----:B------:R-:W3:Y:S01]  /*0ed0*/  S2R R20, SR_CTAID.Y ;  /* 0x0000000000147919 */ /* 0x000ee20000002600 */
[----:B------:R-:W-:-:S05]  /*0ee0*/  CS2R.32 R68, SR_CgaSize ;  /* 0x0000000000447805 */ /* 0x000fca0000008a00 */
[----:B------:R-:W-:-:S05]  /*0ef0*/  IMAD R68, R68, -0xa0, RZ ;  /* 0xffffff6044447824 */ /* 0x000fca00078e02ff */
[----:B--2---:R-:W-:-:S14]  /*0f00*/  R2UR UR7, R68 ;  /* 0x00000000440772ca */ /* 0x004fdc00000e0000 */
[----:B------:R-:W2:Y:S01]  /*0f10*/  LDCU UR7, c[0x0][UR7+0x2b4] ;  /* 0x00005680070777ac */ /* 0x000ea20008000800 */
[----:B------:R-:W-:Y:S01]  /*0f20*/  UISETP.NE.AND UP2, UPT, UR10, 0x2, UPT ;  /* 0x000000020a00788c */ /* 0x000fe2000bf45270 */
[----:B------:R-:W3:Y:S01]  /*0f30*/  LDC R9, c[0x0][0xb24] ;  /* 0x0002c900ff097b82 */ /* 0x000ee20000000800 */
[----:B------:R-:W-:-:S05]  /*0f40*/  CS2R.32 R66, SR_CgaSize ;  /* 0x0000000000427805 */ /* 0x000fca0000008a00 */
[----:B------:R-:W-:-:S06]  /*0f50*/  IMAD R66, R66, -0xa0, RZ ;  /* 0xffffff6042427824 */ /* 0x000fcc00078e02ff */
[----:B------:R-:W4:Y:S08]  /*0f60*/  LDC R66, c[0x0][R66+0x2a4] ;  /* 0x0000a90042427b82 */ /* 0x000f300000000800 */
[----:B------:R-:W4:Y:S01]  /*0f70*/  LDC R26, c[0x0][0xb24] ;  /* 0x0002c900ff1a7b82 */ /* 0x000f220000000800 */
[----:B-1----:R-:W-:Y:S01]  /*0f80*/  I2FP.F32.U32 R4, R11 ;  /* 0x0000000b00047245 */ /* 0x002fe20000201000 */
[----:B------:R-:W-:-:S06]  /*0f90*/  IMAD.MOV.U32 R21, RZ, RZ, R11 ;  /* 0x000000ffff157224 */ /* 0x000fcc00078e000b */
[----:B------:R-:W1:Y:S01]  /*0fa0*/  S2UR UR36, SR_CTAID.Z ;  /* 0x00000000002479c3 */ /* 0x000e620000002700 */
[----:B---3--:R-:W-:Y:S02]  /*0fb0*/  ISETP.GE.AND P0, PT, R9, 0x1, PT ;  /* 0x000000010900780c */ /* 0x008fe40003f06270 */
[----:B------:R-:W-:Y:S01]  /*0fc0*/  I2FP.F32.U32 R2, R20 ;  /* 0x0000001400027245 */ /* 0x000fe20000201000 */
[----:B------:R-:W-:-:S04]  /*0fd0*/  FMUL R4, R4, UR8 ;  /* 0x0000000804047c20 */ /* 0x000fc80008400000 */
[----:B--2---:R-:W-:Y:S01]  /*0fe0*/  FMUL R2, R2, UR7 ;  /* 0x0000000702027c20 */ /* 0x004fe20008400000 */
[----:B------:R-:W2:Y:S01]  /*0ff0*/  F2I.U32.TRUNC.NTZ R68, R4 ;  /* 0x0000000400447305 */ /* 0x000ea2000020f000 */
[----:B------:R-:W3:Y:S07]  /*1000*/  LDCU UR7, c[0x0][0xb30] ;  /* 0x00016600ff0777ac */ /* 0x000eee0008000800 */
[----:B------:R-:W1:Y:S01]  /*1010*/  F2I.U32.TRUNC.NTZ R3, R2 ;  /* 0x0000000200037305 */ /* 0x000e62000020f000 */
[----:B--2---:R-:W-:-:S04]  /*1020*/  IMAD.MOV R68, RZ, RZ, -R68 ;  /* 0x000000ffff447224 */ /* 0x004fc800078e0a44 */
[----:B----4-:R-:W-:Y:S01]  /*1030*/  IMAD R68, R0, R68, R11 ;  /* 0x0000004400447224 */ /* 0x010fe200078e020b */
[----:B------:R-:W-:Y:S01]  /*1040*/  PRMT R0, RZ, 0x7610, R0 ;  /* 0x00007610ff007816 */ /* 0x000fe20000000000 */
[----:B---3--:R-:W-:Y:S01]  /*1050*/  UISETP.NE.AND UP3, UPT, UR7, 0x1, UPT ;  /* 0x000000010700788c */ /* 0x008fe2000bf65270 */
[----:B-1----:R-:W-:-:S05]  /*1060*/  IADD3 R3, PT, PT, -R3, RZ, RZ ;  /* 0x000000ff03037210 */ /* 0x002fca0007ffe1ff */
[----:B------:R-:W-:Y:S01]  /*1070*/  IMAD R66, R66, R3, R20 ;  /* 0x0000000342427224 */ /* 0x000fe200078e0214 */
[----:B------:R-:W-:Y:S06]  /*1080*/  BRA.U UP4, `(.L_x_17) ;  /* 0x0000000104247547 */ /* 0x000fec000b800000 */
[----:B------:R-:W-:Y:S01]  /*1090*/  ISETP.NE.AND P1, PT, R66, RZ, PT ;  /* 0x000000ff4200720c */ /* 0x000fe20003f25270 */
[----:B------:R-:W-:Y:S01]  /*10a0*/  IMAD.MOV.U32 R0, RZ, RZ, 0x3 ;  /* 0x00000003ff007424 */ /* 0x000fe200078e00ff */
[C---:B------:R-:W-:Y:S02]  /*10b0*/  LOP3.LUT R3, R68.reuse, 0xfffffffe, RZ, 0xc0, !PT ;  /* 0xfffffffe44037812 */ /* 0x040fe400078ec0ff */
[----:B------:R-:W-:Y:S02]  /*10c0*/  ISETP.LT.U32.OR P1, PT, R68, 0x2, !P1 ;  /* 0x000000024400780c */ /* 0x000fe40004f21470 */
[----:B------:R-:W-:Y:S02]  /*10d0*/  SHF.L.U32 R0, R0, R3, RZ ;  /* 0x0000000300007219 */ /* 0x000fe400000006ff */
[----:B------:R-:W-:Y:S02]  /*10e0*/  SEL R5, RZ, 0x1, !P1 ;  /* 0x00000001ff057807 */ /* 0x000fe40004800000 */
[----:B------:R-:W-:-:S05]  /*10f0*/  SEL R2, RZ, 0x2, !P1 ;  /* 0x00000002ff027807 */ /* 0x000fca0004800000 */
[----:B------:R-:W-:-:S05]  /*1100*/  IMAD.IADD R2, R5, 0x1, R2 ;  /* 0x0000000105027824 */ /* 0x000fca00078e0202 */
[----:B------:R-:W-:Y:S02]  /*1110*/  PRMT R8, R2, 0x7610, R8 ;  /* 0x0000761002087816 */ /* 0x000fe40000000008 */
.L_x_17:
[----:B------:R-:W-:Y:S05]  /*1120*/  @!P0 BRA `(.L_x_18) ;  /* 0x0000000000b88947 */ /* 0x000fea0003800000 */
[----:B------:R-:W1:Y:S01]  /*1130*/  LDC.64 R4, c[0x0][0xb18] ;  /* 0x0002c600ff047b82 */ /* 0x000e620000000a00 */
[----:B------:R-:W-:-:S07]  /*1140*/  ISETP.NE.AND P0, PT, R9, 0x1, PT ;  /* 0x000000010900780c */ /* 0x000fce0003f05270 */
[----:B------:R-:W2:Y:S08]  /*1150*/  LDC R14, c[0x0][0xb0c] ;  /* 0x0002c300ff0e7b82 */ /* 0x000eb00000000800 */
[----:B------:R-:W3:Y:S08]  /*1160*/  LDC R13, c[0x0][0x370] ;  /* 0x0000dc00ff0d7b82 */ /* 0x000ef00000000800 */
[----:B------:R-:W4:Y:S01]  /*1170*/  LDC R16, c[0x0][0x374] ;  /* 0x0000dd00ff107b82 */ /* 0x000f220000000800 */
[----:B-1----:R-:W-:-:S07]  /*1180*/  ISETP.NE.AND P1, PT, R4, 0x1, PT ;  /* 0x000000010400780c */ /* 0x002fce0003f25270 */
[----:B------:R-:W3:Y:S01]  /*1190*/  LDC.64 R6, c[0x0][0xb10] ;  /* 0x0002c400ff067b82 */ /* 0x000ee20000000a00 */
[----:B--2---:R-:W-:-:S07]  /*11a0*/  ISETP.NE.AND P2, PT, R14, 0x1, PT ;  /* 0x000000010e00780c */ /* 0x004fce0003f45270 */
[----:B------:R-:W1:Y:S08]  /*11b0*/  LDC R12, c[0x0][0xb20] ;  /* 0x0002c800ff0c7b82 */ /* 0x000e700000000800 */
[----:B------:R-:W2:Y:S01]  /*11c0*/  LDC.64 R2, c[0x0][0xb28] ;  /* 0x0002ca00ff027b82 */ /* 0x000ea20000000a00 */
[----:B----4-:R-:W-:-:S04]  /*11d0*/  IMAD.HI.U32 R15, R16, R5, RZ ;  /* 0x00000005100f7227 */ /* 0x010fc800078e00ff */
[----:B------:R-:W-:-:S04]  /*11e0*/  IMAD.HI.U32 R5, R20, R5, RZ ;  /* 0x0000000514057227 */ /* 0x000fc800078e00ff */
[----:B---3--:R-:W-:-:S04]  /*11f0*/  IMAD.HI.U32 R18, R13, R6, RZ ;  /* 0x000000060d127227 */ /* 0x008fc800078e00ff */
[C---:B------:R-:W-:Y:S01]  /*1200*/  IMAD.HI.U32 R22, R11.reuse, R6, RZ ;  /* 0x000000060b167227 */ /* 0x040fe200078e00ff */
[-C--:B------:R-:W-:Y:S02]  /*1210*/  @P2 SHF.R.U32.HI R13, RZ, R7.reuse, R18 ;  /* 0x00000007ff0d2219 */ /* 0x080fe40000011612 */
[-C--:B-1----:R-:W-:Y:S02]  /*1220*/  @P1 SHF.R.U32.HI R16, RZ, R12.reuse, R15 ;  /* 0x0000000cff101219 */ /* 0x082fe4000001160f */
[----:B------:R-:W-:Y:S02]  /*1230*/  SHF.R.U32.HI R5, RZ, R12, R5 ;  /* 0x0000000cff057219 */ /* 0x000fe40000011605 */
[----:B------:R-:W-:Y:S02]  /*1240*/  SHF.R.U32.HI R22, RZ, R7, R22 ;  /* 0x00000007ff167219 */ /* 0x000fe40000011616 */
[----:B------:R-:W-:Y:S01]  /*1250*/  SEL R5, R20, R5, !P1 ;  /* 0x0000000514057207 */ /* 0x000fe20004800000 */
[----:B--2---:R-:W-:Y:S01]  /*1260*/  IMAD.HI.U32 R18, R16, R2, RZ ;  /* 0x0000000210127227 */ /* 0x004fe200078e00ff */
[----:B------:R-:W-:-:S02]  /*1270*/  SEL R21, R11, R22, !P2 ;  /* 0x000000160b157207 */ /* 0x000fc40005000000 */
[----:B------:R-:W-:Y:S01]  /*1280*/  IADD3 R7, PT, PT, -R5, RZ, RZ ;  /* 0x000000ff05077210 */ /* 0x000fe20007ffe1ff */
[----:B------:R-:W-:Y:S01]  /*1290*/  IMAD.HI.U32 R6, R13, R2, RZ ;  /* 0x000000020d067227 */ /* 0x000fe200078e00ff */
[----:B------:R-:W-:-:S03]  /*12a0*/  @P0 SHF.R.U32.HI R16, RZ, R3, R18 ;  /* 0x00000003ff100219 */ /* 0x000fc60000011612 */
[----:B------:R-:W-:Y:S01]  /*12b0*/  IMAD R7, R4, R7, R20 ;  /* 0x0000000704077224 */ /* 0x000fe200078e0214 */
[----:B------:R-:W-:Y:S01]  /*12c0*/  @P0 SHF.R.U32.HI R13, RZ, R3, R6 ;  /* 0x00000003ff0d0219 */ /* 0x000fe20000011606 */
[----:B------:R-:W-:-:S04]  /*12d0*/  IMAD R16, R16, R9, RZ ;  /* 0x0000000910107224 */ /* 0x000fc800078e02ff */
[----:B------:R-:W-:Y:S01]  /*12e0*/  IMAD R6, R13, R9, RZ ;  /* 0x000000090d067224 */ /* 0x000fe200078e02ff */
[----:B------:R-:W-:-:S04]  /*12f0*/  ISETP.GE.AND P1, PT, R5, R16, PT ;  /* 0x000000100500720c */ /* 0x000fc80003f26270 */
[----:B------:R-:W-:Y:S01]  /*1300*/  ISETP.GE.OR P1, PT, R21, R6, P1 ;  /* 0x000000061500720c */ /* 0x000fe20000f26670 */
[----:B------:R-:W-:-:S05]  /*1310*/  IMAD.HI.U32 R6, R5, R2, RZ ;  /* 0x0000000205067227 */ /* 0x000fca00078e00ff */
[----:B------:R-:W-:-:S04]  /*1320*/  SHF.R.U32.HI R6, RZ, R3, R6 ;  /* 0x00000003ff067219 */ /* 0x000fc80000011606 */
[----:B------:R-:W-:-:S03]  /*1330*/  SEL R6, R5, R6, !P0 ;  /* 0x0000000605067207 */ /* 0x000fc60004000000 */
[----:B------:R-:W-:Y:S01]  /*1340*/  @!P1 IMAD.HI.U32 R12, R21, R2, RZ ;  /* 0x00000002150c9227 */ /* 0x000fe200078e00ff */
[----:B------:R-:W-:-:S04]  /*1350*/  IADD3 R2, PT, PT, -R6, RZ, RZ ;  /* 0x000000ff06027210 */ /* 0x000fc80007ffe1ff */
[----:B------:R-:W-:Y:S01]  /*1360*/  @!P1 SHF.R.U32.HI R12, RZ, R3, R12 ;  /* 0x00000003ff0c9219 */ /* 0x000fe2000001160c */
[----:B------:R-:W-:-:S03]  /*1370*/  IMAD R2, R9, R2, R5 ;  /* 0x0000000209027224 */ /* 0x000fc600078e0205 */
[----:B------:R-:W-:-:S05]  /*1380*/  @!P1 SEL R3, R21, R12, !P0 ;  /* 0x0000000c15039207 */ /* 0x000fca0004000000 */
[--C-:B------:R-:W-:Y:S02]  /*1390*/  @!P1 IMAD.IADD R6, R6, 0x1, -R3.reuse ;  /* 0x0000000106069824 */ /* 0x100fe400078e0a03 */
[----:B------:R-:W-:Y:S01]  /*13a0*/  @!P1 IMAD R3, R2, R13, R3 ;  /* 0x0000000d02039224 */ /* 0x000fe200078e0203 */
[----:B------:R-:W-:Y:S01]  /*13b0*/  IADD3 R2, PT, PT, -R21, RZ, RZ ;  /* 0x000000ff15027210 */ /* 0x000fe20007ffe1ff */
[----:B------:R-:W-:Y:S02]  /*13c0*/  @!P1 IMAD R5, R6, R9, R21 ;  /* 0x0000000906059224 */ /* 0x000fe400078e0215 */
[----:B------:R-:W-:Y:S02]  /*13d0*/  @!P1 IMAD.MOV.U32 R21, RZ, RZ, R3 ;  /* 0x000000ffff159224 */ /* 0x000fe400078e0003 */
[----:B------:R-:W-:Y:S02]  /*13e0*/  IMAD R2, R14, R2, R11 ;  /* 0x000000020e027224 */ /* 0x000fe400078e020b */
[----:B------:R-:W-:-:S02]  /*13f0*/  IMAD R20, R5, R4, R7 ;  /* 0x0000000405147224 */ /* 0x000fc400078e0207 */
[----:B------:R-:W-:Y:S02]  /*1400*/  IMAD R21, R21, R14, R2 ;  /* 0x0000000e15157224 */ /* 0x000fe400078e0202 */
.L_x_18:
[----:B------:R-:W-:Y:S05]  /*1410*/  BRA.U UP3, `(.L_x_19) ;  /* 0x0000000103407547 */ /* 0x000fea000b800000 */
[----:B------:R-:W1:Y:S08]  /*1420*/  LDC.64 R4, c[0x0][0xb10] ;  /* 0x0002c400ff047b82 */ /* 0x000e700000000a00 */
[----:B------:R-:W2:Y:S08]  /*1430*/  LDC.64 R2, c[0x0][0xb18] ;  /* 0x0002c600ff027b82 */ /* 0x000eb00000000a00 */
[----:B------:R-:W3:Y:S08]  /*1440*/  LDC R6, c[0x0][0xb20] ;  /* 0x0002c800ff067b82 */ /* 0x000ef00000000800 */
[----:B------:R-:W4:Y:S01]  /*1450*/  LDC R12, c[0x0][0xb0c] ;  /* 0x0002c300ff0c7b82 */ /* 0x000f220000000800 */
[----:B-1----:R-:W-:-:S05]  /*1460*/  IMAD.HI.U32 R4, R21, R4, RZ ;  /* 0x0000000415047227 */ /* 0x002fca00078e00ff */
[----:B------:R-:W-:Y:S01]  /*1470*/  SHF.R.U32.HI R4, RZ, R5, R4 ;  /* 0x00000005ff047219 */ /* 0x000fe20000011604 */
[----:B--2---:R-:W-:Y:S01]  /*1480*/  IMAD.HI.U32 R3, R20, R3, RZ ;  /* 0x0000000314037227 */ /* 0x004fe200078e00ff */
[----:B------:R-:W-:-:S04]  /*1490*/  ISETP.NE.AND P0, PT, R2, 0x1, PT ;  /* 0x000000010200780c */ /* 0x000fc80003f05270 */
[----:B---3--:R-:W-:-:S04]  /*14a0*/  SHF.R.U32.HI R3, RZ, R6, R3 ;  /* 0x00000006ff037219 */ /* 0x008fc80000011603 */
[----:B------:R-:W-:Y:S02]  /*14b0*/  SEL R3, R20, R3, !P0 ;  /* 0x0000000314037207 */ /* 0x000fe40004000000 */
[----:B----4-:R-:W-:-:S04]  /*14c0*/  ISETP.NE.AND P1, PT, R12, 0x1, PT ;  /* 0x000000010c00780c */ /* 0x010fc80003f25270 */
[----:B------:R-:W-:-:S05]  /*14d0*/  SEL R6, R21, R4, !P1 ;  /* 0x0000000415067207 */ /* 0x000fca0004800000 */
[----:B------:R-:W-:Y:S02]  /*14e0*/  IMAD.IADD R4, R3, 0x1, -R6 ;  /* 0x0000000103047824 */ /* 0x000fe400078e0a06 */
[----:B------:R-:W-:Y:S02]  /*14f0*/  IMAD.IADD R3, R6, 0x1, -R3 ;  /* 0x0000000106037824 */ /* 0x000fe400078e0a03 */
[----:B------:R-:W-:Y:S02]  /*1500*/  IMAD R21, R4, R12, R21 ;  /* 0x0000000c04157224 */ /* 0x000fe400078e0215 */
[----:B------:R-:W-:Y:S02]  /*1510*/  IMAD R20, R3, R2, R20 ;  /* 0x0000000203147224 */ /* 0x000fe400078e0214 */
.L_x_19:
[----:B------:R-:W-:Y:S05]  /*1520*/  BRA.U !UP1, `(.L_x_20) ;  /* 0x00000001090c7547 */ /* 0x000fea000b800000 */
[----:B------:R-:W-:Y:S01]  /*1530*/  UCGABAR_WAIT ;  /* 0x0000000000007dc7 */ /* 0x000fe20008000000 */
[----:B------:R-:W-:Y:S01]  /*1540*/  CCTL.IVALL ;  /* 0x00000000ff00798f */ /* 0x000fe20002000000 */
[----:B------:R-:W-:Y:S05]  /*1550*/  BRA `(.L_x_21) ;  /* 0x0000000000047947 */ /* 0x000fea0003800000 */
.L_x_20:
[----:B------:R-:W-:Y:S06]  /*1560*/  BAR.SYNC.DEFER_BLOCKING 0x0 ;  /* 0x0000000000007b1d */ /* 0x000fec0000010000 */
.L_x_21:
[----:B------:R-:W-:Y:S05]  /*1570*/  BRA.U UP2, `(.L_x_22) ;  /* 0x0000001102b87547 */ /* 0x000fea000b800000 */
[----:B------:R-:W1:Y:S01]  /*1580*/  LDCU UR4, c[0x0][0x38c] ;  /* 0x00007180ff0477ac */ /* 0x000e620008000800 */
[----:B------:R-:W2:Y:S01]  /*1590*/  LDC R9, c[0x0][0x370] ;  /* 0x0000dc00ff097b82 */ /* 0x000ea20000000800 */
[C---:B------:R-:W-:Y:S01]  /*15a0*/  IMAD.SHL.U32 R17, R11.reuse, 0x40, RZ ;  /* 0x000000400b117824 */ /* 0x040fe200078e00ff */
[----:B------:R-:W-:Y:S01]  /*15b0*/  PLOP3.LUT P1, PT, PT, PT, UP5, 0x80, 0x8 ;  /* 0x000000000008781c */ /* 0x000fe20003f2f058 */
[----:B------:R-:W-:Y:S01]  /*15c0*/  HFMA2 R15, -RZ, RZ, 0, 5.9604644775390625e-08 ;  /* 0x00000001ff0f7431 */ /* 0x000fe200000001ff */
[----:B------:R-:W-:Y:S01]  /*15d0*/  UISETP.NE.AND UP1, UPT, UR10, URZ, UPT ;  /* 0x000000ff0a00728c */ /* 0x000fe2000bf25270 */
[----:B------:R-:W-:Y:S01]  /*15e0*/  HFMA2 R12, -RZ, RZ, 0, 0 ;  /* 0x00000000ff0c7431 */ /* 0x000fe200000001ff */
[----:B------:R-:W-:Y:S01]  /*15f0*/  ISETP.NE.AND P4, PT, R10, RZ, P5 ;  /* 0x000000ff0a00720c */ /* 0x000fe20002f85270 */
[----:B------:R-:W-:Y:S01]  /*1600*/  IMAD.SHL.U32 R16, R11, 0x80, RZ ;  /* 0x000000800b107824 */ /* 0x000fe200078e00ff */
[----:B------:R-:W3:Y:S01]  /*1610*/  LDC R0, c[0x0][0x374] ;  /* 0x0000dd00ff007b82 */ /* 0x000ee20000000800 */
[----:B------:R-:W-:Y:S01]  /*1620*/  PLOP3.LUT P1, PT, P1, PT, PT, 0x8, 0x80 ;  /* 0x000000000080781c */ /* 0x000fe20000f2e170 */
[----:B------:R-:W-:Y:S01]  /*1630*/  IMAD.MOV.U32 R14, RZ, RZ, RZ ;  /* 0x000000ffff0e7224 */ /* 0x000fe200078e00ff */
[----:B------:R-:W-:Y:S01]  /*1640*/  MOV R8, 0x1 ;  /* 0x0000000100087802 */ /* 0x000fe20000000f00 */
[----:B------:R-:W-:Y:S01]  /*1650*/  IMAD.MOV.U32 R10, RZ, RZ, RZ ;  /* 0x000000ffff0a7224 */ /* 0x000fe200078e00ff */
[----:B------:R-:W-:Y:S01]  /*1660*/  LOP3.LUT R17, R17, 0x40, RZ, 0xc0, !PT ;  /* 0x0000004011117812 */ /* 0x000fe200078ec0ff */
[----:B------:R-:W4:Y:S01]  /*1670*/  LDCU.64 UR14, c[0x0][0x348] ;  /* 0x00006900ff0e77ac */ /* 0x000f220008000a00 */
[----:B-1----:R-:W-:-:S02]  /*1680*/  UIADD3 UR5, UPT, UPT, UR4, 0x1f, URZ ;  /* 0x0000001f04057890 */ /* 0x002fc4000fffe0ff */
[----:B------:R-:W-:Y:S02]  /*1690*/  USEL UR22, UR6, 0x2, UP1 ;  /* 0x0000000206167887 */ /* 0x000fe40008800000 */
[----:B------:R-:W-:Y:S01]  /*16a0*/  USHF.R.S32.HI UR7, URZ, 0x1f, UR5 ;  /* 0x0000001fff077899 */ /* 0x000fe20008011405 */
[----:B------:R-:W-:-:S03]  /*16b0*/  UMOV UR23, URZ ;  /* 0x000000ff00177c82 */ /* 0x000fc60008000000 */
[----:B------:R-:W-:Y:S02]  /*16c0*/  ULEA.HI UR7, UR7, UR5, URZ, 0x5 ;  /* 0x0000000507077291 */ /* 0x000fe4000f8f28ff */
[----:B------:R-:W-:Y:S02]  /*16d0*/  UIADD3 UR5, UPT, UPT, UR4, -0x1, URZ ;  /* 0xffffffff04057890 */ /* 0x000fe4000fffe0ff */
[----:B------:R-:W-:Y:S02]  /*16e0*/  USHF.R.S32.HI UR7, URZ, 0x5, UR7 ;  /* 0x00000005ff077899 */ /* 0x000fe40008011407 */
[----:B------:R-:W-:Y:S02]  /*16f0*/  UISETP.GE.U32.AND UP2, UPT, UR5, -0x3f, UPT ;  /* 0xffffffc10500788c */ /* 0x000fe4000bf46070 */
[----:B------:R-:W-:Y:S02]  /*1700*/  UISETP.LT.U32.AND UP0, UPT, UR7, 0x4, UPT ;  /* 0x000000040700788c */ /* 0x000fe4000bf01070 */
[----:B------:R-:W-:-:S02]  /*1710*/  UIADD3 UR4, UPT, UPT, UR4, 0x3e, URZ ;  /* 0x0000003e04047890 */ /* 0x000fc4000fffe0ff */
[----:B------:R-:W-:-:S04]  /*1720*/  USEL UR5, UR7, 0x4, UP0 ;  /* 0x0000000407057887 */ /* 0x000fc80008000000 */
[----:B------:R-:W-:Y:S02]  /*1730*/  UIADD3 UR21, UPT, UPT, UR5, -0x1, URZ ;  /* 0xffffffff05157890 */ /* 0x000fe4000fffe0ff */
[----:B------:R-:W-:Y:S02]  /*1740*/  @UP2 UIADD3 UR21, UPT, UPT, UR5, URZ, URZ ;  /* 0x000000ff05152290 */ /* 0x000fe4000fffe0ff */
[----:B------:R-:W-:Y:S02]  /*1750*/  UIADD3 UR24, UPT, UPT, UR7, -UR5, URZ ;  /* 0x8000000507187290 */ /* 0x000fe4000fffe0ff */
[----:B------:R-:W-:Y:S02]  /*1760*/  UIADD3 UR13, UPT, UPT, UR21, 0x1, URZ ;  /* 0x00000001150d7890 */ /* 0x000fe4000fffe0ff */
[----:B--2-4-:R-:W-:-:S12]  /*1770*/  UIADD3 UR21, UPT, UPT, -UR21, URZ, URZ ;  /* 0x000000ff15157290 */ /* 0x014fd8000fffe1ff */
.L_x_42:
[----:B------:R-:W-:Y:S01]  /*1780*/  UISETP.NE.AND UP0, UPT, UR37, URZ, UPT ;  /* 0x000000ff2500728c */ /* 0x000fe2000bf05270 */
[----:B------:R-:W1:Y:S08]  /*1790*/  S2UR UR37, SR_CgaCtaId ;  /* 0x00000000002579c3 */ /* 0x000e700000008800 */
[----:B------:R-:W-:Y:S05]  /*17a0*/  BRA.U UP0, `(.L_x_23) ;  /* 0x0000000100347547 */ /* 0x000fea000b800000 */
[----:B------:R-:W2:Y:S01]  /*17b0*/  S2R R2, SR_CgaCtaId ;  /* 0x0000000000027919 */ /* 0x000ea20000008800 */
[----:B------:R-:W-:-:S04]  /*17c0*/  MOV R3, 0x400 ;  /* 0x0000040000037802 */ /* 0x000fc80000000f00 */
[----:B--2---:R-:W-:Y:S02]  /*17d0*/  LEA R3, R2, R3, 0x18 ;  /* 0x0000000302037211 */ /* 0x004fe400078ec0ff */
[----:B------:R-:W-:-:S03]  /*17e0*/  SHF.L.U32 R2, R8, 0x1f, RZ ;  /* 0x0000001f08027819 */ /* 0x000fc600000006ff */
[----:B------:R-:W-:-:S04]  /*17f0*/  IMAD R3, R10, 0x8, R3 ;  /* 0x000000080a037824 */ /* 0x000fc800078e0203 */
[----:B------:R-:W2:Y:S02]  /*1800*/  SYNCS.PHASECHK.TRANS64.TRYWAIT P0, [R3+URZ+0x100], R2 ;  /* 0x00010002030075a7 */ /* 0x000ea400080011ff */
[----:B--2---:R-:W-:Y:S05]  /*1810*/  @!P0 BRA `(.L_x_24) ;  /* 0x0000009c00408947 */ /* 0x004fea0003800000 */
.L_x_185:
[----:B------:R-:W-:Y:S01]  /*1820*/  VIADD R10, R10, 0x1 ;  /* 0x000000010a0a7836 */ /* 0x000fe20000000000 */
[----:B------:R2:W-:Y:S04]  /*1830*/  SYNCS.ARRIVE.TRANS64.A1T0 RZ, [R3+URZ+0xf0], RZ ;  /* 0x0000f0ff03ff79a7 */ /* 0x0005e800081000ff */
[----:B------:R-:W-:-:S04]  /*1840*/  ISETP.NE.AND P0, PT, R10, 0x2, PT ;  /* 0x000000020a00780c */ /* 0x000fc80003f05270 */
[----:B------:R-:W-:Y:S02]  /*1850*/  SEL R10, R10, RZ, P0 ;  /* 0x000000ff0a0a7207 */ /* 0x000fe40000000000 */
[----:B--2---:R-:W-:-:S04]  /*1860*/  SEL R3, RZ, 0x1, P0 ;  /* 0x00000001ff037807 */ /* 0x004fc80000000000 */
[----:B------:R-:W-:-:S07]  /*1870*/  LOP3.LUT R8, R8, R3, RZ, 0x3c, !PT ;  /* 0x0000000308087212 */ /* 0x000fce00078e3cff */
.L_x_23:
[----:B------:R-:W-:Y:S01]  /*1880*/  UMOV UR6, 0x400 ;  /* 0x0000040000067882 */ /* 0x000fe20000000000 */
[----:B------:R-:W-:Y:S01]  /*1890*/  LEA.HI R3, R21, R21, RZ, 0x1 ;  /* 0x0000001515037211 */ /* 0x000fe200078f08ff */
[----:B-1----:R-:W-:Y:S01]  /*18a0*/  ULEA UR6, UR37, UR6, 0x18 ;  /* 0x0000000625067291 */ /* 0x002fe2000f8ec0ff */
[----:B------:R-:W-:Y:S01]  /*18b0*/  SHF.L.U32 R2, R15, 0x1f, RZ ;  /* 0x0000001f0f027819 */ /* 0x000fe200000006ff */
[----:B------:R-:W-:Y:S01]  /*18c0*/  UISETP.GE.U32.AND UP0, UPT, UR4, 0x3f, UPT ;  /* 0x0000003f0400788c */ /* 0x000fe2000bf06070 */
[----:B------:R-:W-:Y:S01]  /*18d0*/  R2UR UR35, R16 ;  /* 0x00000000102372ca */ /* 0x000fe200000e0000 */
[----:B------:R-:W-:Y:S01]  /*18e0*/  ULEA UR8, UR23, UR6, 0x3 ;  /* 0x0000000617087291 */ /* 0x000fe2000f8e18ff */
[----:B------:R-:W-:Y:S01]  /*18f0*/  IMAD.SHL.U32 R3, R3, 0x80, RZ ;  /* 0x0000008003037824 */ /* 0x000fe200078e00ff */
[----:B------:R-:W-:Y:S01]  /*1900*/  R2UR UR11, R17 ;  /* 0x00000000110b72ca */ /* 0x000fe200000e0000 */
[----:B------:R-:W-:-:S03]  /*1910*/  UMOV UR25, URZ ;  /* 0x000000ff00197c82 */ /* 0x000fc60008000000 */
[----:B------:R-:W-:-:S03]  /*1920*/  LOP3.LUT R3, R3, 0xffffff00, RZ, 0xc0, !PT ;  /* 0xffffff0003037812 */ /* 0x000fc600078ec0ff */
[----:B------:R1:W2:Y:S01]  /*1930*/  SYNCS.PHASECHK.TRANS64.TRYWAIT P0, [UR8+0x20], R2 ;  /* 0x00002002ff0075a7 */ /* 0x0002a20008001108 */
[----:B------:R-:W-:Y:S02]  /*1940*/  R2UR UR9, R3 ;  /* 0x00000000030972ca */ /* 0x000fe400000e0000 */
[----:B------:R-:W-:-:S11]  /*1950*/  R2UR UR8, R20 ;  /* 0x00000000140872ca */ /* 0x000fd600000e0000 */
[----:B------:R-:W-:Y:S02]  /*1960*/  ULOP3.LUT UR35, UR9, 0x80, UR35, 0xf8, !UPT ;  /* 0x0000008009237892 */ /* 0x000fe4000f8ef823 */
[----:B------:R-:W-:Y:S01]  /*1970*/  ULEA UR11, UR8, UR11, 0x7 ;  /* 0x0000000b080b7291 */ /* 0x000fe2000f8e38ff */
[----:B------:R-:W-:Y:S11]  /*1980*/  BRA.U !UP0, `(.L_x_25) ;  /* 0x0000000108c07547 */ /* 0x000ff6000b800000 */
[----:B------:R-:W-:Y:S01]  /*1990*/  UMOV UR16, UR21 ;  /* 0x0000001500107c82 */ /* 0x000fe20008000000 */
[----:B------:R-:W-:Y:S01]  /*19a0*/  UMOV UR17, UR23 ;  /* 0x0000001700117c82 */ /* 0x000fe20008000000 */
[----:B------:R-:W-:-:S05]  /*19b0*/  UMOV UR34, URZ ;  /* 0x000000ff00227c82 */ /* 0x000fca0008000000 */
.L_x_31:
[----:B------:R-:W-:Y:S01]  /*19c0*/  ULEA UR33, UR17, UR6, 0x3 ;  /* 0x0000000611217291 */ /* 0x000fe2000f8e18ff */
[----:B------:R-:W-:Y:S01]  /*19d0*/  @P5 MOV R3, 0xc000 ;  /* 0x0000c00000035802 */ /* 0x000fe20000000f00 */
[----:B-12-4-:R-:W-:Y:S10]  /*19e0*/  @P0 BRA `(.L_x_26) ;  /* 0x00000000000c0947 */ /* 0x016ff40003800000 */
[----:B------:R-:W-:-:S04]  /*19f0*/  SHF.L.U32 R5, R15, 0x1f, RZ ;  /* 0x0000001f0f057819 */ /* 0x000fc800000006ff */
[----:B------:R-:W2:Y:S02]  /*1a00*/  SYNCS.PHASECHK.TRANS64.TRYWAIT P0, [UR33+0x20], R5 ;  /* 0x00002005ff0075a7 */ /* 0x000ea40008001121 */
[----:B--2---:R-:W-:Y:S05]  /*1a10*/  @!P0 BRA `(.L_x_27) ;  /* 0x0000009800d48947 */ /* 0x004fea0003800000 */
.L_x_26:
[----:B------:R2:W-:Y:S01]  /*1a20*/  @P5 SYNCS.ARRIVE.TRANS64 RZ, [UR33], R3 ;  /* 0x00000003ffff59a7 */ /* 0x0005e20008000021 */
[----:B------:R-:W-:Y:S02]  /*1a30*/  ULOP3.LUT UR8, UR22, 0x2, URZ, 0xfc, !UPT ;  /* 0x0000000216087892 */ /* 0x000fe4000f8efcff */
[----:B------:R-:W-:Y:S02]  /*1a40*/  UIADD3 UR16, UPT, UPT, UR16, 0x1, URZ ;  /* 0x0000000110107890 */ /* 0x000fe4000fffe0ff */
[----:B------:R-:W-:Y:S02]  /*1a50*/  UISETP.NE.AND UP0, UPT, UR8, 0x2, UPT ;  /* 0x000000020800788c */ /* 0x000fe4000bf05270 */
[----:B------:R-:W-:-:S07]  /*1a60*/  UISETP.NE.AND UP2, UPT, UR16, 0x1, UPT ;  /* 0x000000011000788c */ /* 0x000fce000bf45270 */
[----:B------:R-:W-:Y:S05]  /*1a70*/  BRA.U UP0, `(.L_x_28) ;  /* 0x0000000100047547 */ /* 0x000fea000b800000 */
[----:B------:R-:W-:Y:S05]  /*1a80*/  BPT.TRAP 0x1 ;  /* 0x000000040000795c */ /* 0x000fea0000300000 */
.L_x_28:
[----:B------:R-:W-:Y:S04]  /*1a90*/  BSSY.RECONVERGENT B0, `(.L_x_29) ;  /* 0x0000003000007945 */ /* 0x000fe80003800200 */
[----:B------:R-:W-:Y:S05]  /*1aa0*/  @!P4 BRA `(.L_x_30) ;  /* 0x000000000004c947 */ /* 0x000fea0003800000 */
[----:B------:R-:W-:Y:S05]  /*1ab0*/  BPT.TRAP 0x1 ;  /* 0x000000040000795c */ /* 0x000fea0000300000 */
.L_x_30:
[----:B------:R-:W-:Y:S05]  /*1ac0*/  BSYNC.RECONVERGENT B0 ;  /* 0x0000000000007941 */ /* 0x000fea0003800200 */
.L_x_29:
[----:B------:R-:W-:Y:S02]  /*1ad0*/  UIADD3 UR23, UPT, UPT, UR17, 0x1, URZ ;  /* 0x0000000111177890 */ /* 0x000fe4000fffe0ff */
[----:B------:R-:W-:Y:S02]  /*1ae0*/  ULEA UR32, UR17, UR6, 0xe ;  /* 0x0000000611207291 */ /* 0x000fe4000f8e70ff */
[----:B------:R-:W-:Y:S02]  /*1af0*/  UISETP.NE.AND UP0, UPT, UR23, 0x4, UPT ;  /* 0x000000041700788c */ /* 0x000fe4000bf05270 */
[----:B------:R-:W-:Y:S02]  /*1b00*/  UIADD3 UR28, UP1, UPT, UR14, 0x80, URZ ;  /* 0x000000800e1c7890 */ /* 0x000fe4000ff3e0ff */
[----:B------:R-:W-:Y:S02]  /*1b10*/  USEL UR9, URZ, 0x1, UP0 ;  /* 0x00000001ff097887 */ /* 0x000fe40008000000 */
[----:B------:R-:W-:-:S02]  /*1b20*/  USEL UR23, UR23, URZ, UP0 ;  /* 0x000000ff17177287 */ /* 0x000fc40008000000 */
[----:B------:R-:W-:Y:S02]  /*1b30*/  UIADD3 UR26, UP0, UPT, UR14, 0x180, URZ ;  /* 0x000001800e1a7890 */ /* 0x000fe4000ff1e0ff */
[----:B------:R-:W-:Y:S01]  /*1b40*/  ULEA UR8, UR23, UR6, 0x3 ;  /* 0x0000000617087291 */ /* 0x000fe2000f8e18ff */
[----:B------:R-:W-:Y:S01]  /*1b50*/  LOP3.LUT R15, R15, UR9, RZ, 0x3c, !PT ;  /* 0x000000090f0f7c12 */ /* 0x000fe2000f8e3cff */
[----:B------:R-:W-:Y:S02]  /*1b60*/  ULOP3.LUT UR33, UR33, 0xfefffff8, URZ, 0xc0, !UPT ;  /* 0xfefffff821217892 */ /* 0x000fe4000f8ec0ff */
[----:B------:R-:W-:Y:S01]  /*1b70*/  UIADD3.X UR29, UPT, UPT, URZ, UR15, URZ, UP1, !UPT ;  /* 0x0000000fff1d7290 */ /* 0x000fe20008ffe4ff */
[----:B-1----:R-:W-:Y:S01]  /*1b80*/  SHF.L.U32 R2, R15, 0x1f, RZ ;  /* 0x0000001f0f027819 */ /* 0x002fe200000006ff */
[----:B------:R-:W-:Y:S02]  /*1b90*/  UIADD3 UR32, UPT, UPT, UR32, 0x8400, URZ ;  /* 0x0000840020207890 */ /* 0x000fe4000fffe0ff */
[----:B------:R-:W-:Y:S01]  /*1ba0*/  UIADD3.X UR27, UPT, UPT, URZ, UR15, URZ, UP0, !UPT ;  /* 0x0000000fff1b7290 */ /* 0x000fe200087fe4ff */
[----:B------:R4:W1:Y:S01]  /*1bb0*/  SYNCS.PHASECHK.TRANS64.TRYWAIT P0, [UR8+0x20], R2 ;  /* 0x00002002ff0075a7 */ /* 0x0008620008001108 */
[----:B------:R-:W-:Y:S01]  /*1bc0*/  ULEA UR8, UR17, UR6, 0xd ;  /* 0x0000000611087291 */ /* 0x000fe2000f8e68ff */
[----:B------:R-:W-:Y:S01]  /*1bd0*/  UMOV UR18, 0x0 ;  /* 0x0000000000127882 */ /* 0x000fe20000000000 */
[----:B------:R-:W-:-:S02]  /*1be0*/  UMOV UR19, 0x10000000 ;  /* 0x1000000000137882 */ /* 0x000fc40000000000 */
[----:B------:R-:W-:Y:S01]  /*1bf0*/  UIADD3 UR8, UPT, UPT, UR8, 0x18400, URZ ;  /* 0x0001840008087890 */ /* 0x000fe2000fffe0ff */
[----:B------:R2:W-:Y:S01]  /*1c00*/  UTMALDG.3D.2CTA [UR32], [UR28], desc[UR18] ;  /* 0x000012201c0075b4 */ /* 0x0005e20008211000 */
[----:B------:R-:W-:Y:S01]  /*1c10*/  UMOV UR10, UR34 ;  /* 0x00000022000a7c82 */ /* 0x000fe20008000000 */
[----:B------:R-:W-:Y:S01]  /*1c20*/  UMOV UR12, UR36 ;  /* 0x00000024000c7c82 */ /* 0x000fe20008000000 */
[----:B------:R-:W-:Y:S01]  /*1c30*/  UMOV UR9, UR33 ;  /* 0x0000002100097c82 */ /* 0x000fe20008000000 */
[----:B------:R-:W-:Y:S01]  /*1c40*/  UMOV UR25, UR13 ;  /* 0x0000000d00197c82 */ /* 0x000fe20008000000 */
[----:B------:R-:W-:-:S03]  /*1c50*/  UMOV UR17, UR23 ;  /* 0x0000001700117c82 */ /* 0x000fc60008000000 */
[----:B------:R4:W-:Y:S01]  /*1c60*/  UTMALDG.3D.2CTA [UR8], [UR26], desc[UR18] ;  /* 0x000012081a0075b4 */ /* 0x0009e20008211000 */
[----:B--2---:R-:W-:Y:S01]  /*1c70*/  UIADD3 UR34, UPT, UPT, UR34, 0x20, URZ ;  /* 0x0000002022227890 */ /* 0x004fe2000fffe0ff */
[----:B------:R-:W-:Y:S11]  /*1c80*/  BRA.U UP2, `(.L_x_31) ;  /* 0xfffffffd024c7547 */ /* 0x000ff6000b83ffff */
.L_x_25:
[----:B----4-:R-:W-:Y:S01]  /*1c90*/  ULEA UR8, UR23, UR6, 0x3 ;  /* 0x0000000617087291 */ /* 0x010fe2000f8e18ff */
[----:B-1----:R-:W-:Y:S01]  /*1ca0*/  SHF.L.U32 R2, R15, 0x1f, RZ ;  /* 0x0000001f0f027819 */ /* 0x002fe200000006ff */
[----:B------:R-:W-:Y:S01]  /*1cb0*/  @!P1 SYNCS.ARRIVE.TRANS64.A1T0 RZ, [UR6+0x88], RZ ;  /* 0x000088ffffff99a7 */ /* 0x000fe20008100006 */
[----:B------:R-:W-:-:S06]  /*1cc0*/  UISETP.GT.AND UP0, UPT, UR7, UR5, UPT ;  /* 0x000000050700728c */ /* 0x000fcc000bf04270 */
[----:B--2---:R1:W2:Y:S03]  /*1cd0*/  SYNCS.PHASECHK.TRANS64.TRYWAIT P0, [UR8+0x20], R2 ;  /* 0x00002002ff0075a7 */ /* 0x0042a60008001108 */
[----:B------:R-:W-:Y:S05]  /*1ce0*/  BRA.U !UP0, `(.L_x_32) ;  /* 0x0000000108c07547 */ /* 0x000fea000b800000 */
[----:B------:R-:W-:Y:S01]  /*1cf0*/  UIADD3 UR26, UPT, UPT, UR24, UR25, URZ ;  /* 0x00000019181a7290 */ /* 0x000fe2000fffe0ff */
[----:B------:R-:W-:-:S11]  /*1d00*/  UMOV UR27, UR23 ;  /* 0x00000017001b7c82 */ /* 0x000fd60008000000 */
.L_x_38:
[----:B------:R-:W-:Y:S01]  /*1d10*/  ULEA UR17, UR27, UR6, 0x3 ;  /* 0x000000061b117291 */ /* 0x000fe2000f8e18ff */
[----:B--2---:R-:W-:Y:S01]  /*1d20*/  @P5 MOV R3, 0xc000 ;  /* 0x0000c00000035802 */ /* 0x004fe20000000f00 */
[----:B-12---:R-:W-:Y:S10]  /*1d30*/  @P0 BRA `(.L_x_33) ;  /* 0x00000000000c0947 */ /* 0x006ff40003800000 */
[----:B------:R-:W-:-:S04]  /*1d40*/  SHF.L.U32 R5, R15, 0x1f, RZ ;  /* 0x0000001f0f057819 */ /* 0x000fc800000006ff */
[----:B------:R-:W2:Y:S02]  /*1d50*/  SYNCS.PHASECHK.TRANS64.TRYWAIT P0, [UR17+0x20], R5 ;  /* 0x00002005ff0075a7 */ /* 0x000ea40008001111 */
[----:B--2---:R-:W-:Y:S05]  /*1d60*/  @!P0 BRA `(.L_x_34) ;  /* 0x0000009800188947 */ /* 0x004fea0003800000 */
.L_x_33:
[----:B------:R2:W-:Y:S01]  /*1d70*/  @P5 SYNCS.ARRIVE.TRANS64 RZ, [UR17], R3 ;  /* 0x00000003ffff59a7 */ /* 0x0005e20008000011 */
[----:B------:R-:W-:-:S04]  /*1d80*/  ULOP3.LUT UR8, UR22, 0x2, URZ, 0xfc, !UPT ;  /* 0x0000000216087892 */ /* 0x000fc8000f8efcff */
[----:B------:R-:W-:-:S09]  /*1d90*/  UISETP.NE.AND UP0, UPT, UR8, 0x2, UPT ;  /* 0x000000020800788c */ /* 0x000fd2000bf05270 */
[----:B------:R-:W-:Y:S05]  /*1da0*/  BRA.U UP0, `(.L_x_35) ;  /* 0x0000000100047547 */ /* 0x000fea000b800000 */
[----:B------:R-:W-:Y:S05]  /*1db0*/  BPT.TRAP 0x1 ;  /* 0x000000040000795c */ /* 0x000fea0000300000 */
.L_x_35:
[----:B------:R-:W-:Y:S04]  /*1dc0*/  BSSY.RECONVERGENT B0, `(.L_x_36) ;  /* 0x0000003000007945 */ /* 0x000fe80003800200 */
[----:B------:R-:W-:Y:S05]  /*1dd0*/  @!P4 BRA `(.L_x_37) ;  /* 0x000000000004c947 */ /* 0x000fea0003800000 */
[----:B------:R-:W-:Y:S05]  /*1de0*/  BPT.TRAP 0x1 ;  /* 0x000000040000795c */ /* 0x000fea0000300000 */
.L_x_37:
[----:B------:R-:W-:Y:S05]  /*1df0*/  BSYNC.RECONVERGENT B0 ;  /* 0x0000000000007941 */ /* 0x000fea0003800200 */
.L_x_36:
        /* <DEDUP_REMOVED lines=9> */
[----:B------:R-:W-:Y:S02]  /*1e90*/  USHF.L.U32 UR18, UR25, 0x5, URZ ;  /* 0x0000000519127899 */ /* 0x000fe400080006ff */
[----:B------:R-:W-:Y:S01]  /*1ea0*/  ULOP3.LUT UR17, UR17, 0xfefffff8, URZ, 0xc0, !UPT ;  /* 0xfefffff811117892 */ /* 0x000fe2000f8ec0ff */
[----:B-1----:R-:W-:Y:S01]  /*1eb0*/  SHF.L.U32 R2, R15, 0x1f, RZ ;  /* 0x0000001f0f027819 */ /* 0x002fe200000006ff */
[----:B------:R-:W-:Y:S02]  /*1ec0*/  UIADD3 UR16, UPT, UPT, UR16, 0x8400, URZ ;  /* 0x0000840010107890 */ /* 0x000fe4000fffe0ff */
[----:B------:R-:W-:Y:S01]  /*1ed0*/  UIADD3.X UR33, UPT, UPT, URZ, UR15, URZ, UP1, !UPT ;  /* 0x0000000fff217290 */ /* 0x000fe20008ffe4ff */
[----:B------:R4:W1:Y:S01]  /*1ee0*/  SYNCS.PHASECHK.TRANS64.TRYWAIT P0, [UR8+0x20], R2 ;  /* 0x00002002ff0075a7 */ /* 0x0008620008001108 */
[----:B------:R-:W-:-:S02]  /*1ef0*/  ULEA UR8, UR27, UR6, 0xd ;  /* 0x000000061b087291 */ /* 0x000fc4000f8e68ff */
[----:B------:R-:W-:Y:S02]  /*1f00*/  UIADD3.X UR31, UPT, UPT, URZ, UR15, URZ, UP0, !UPT ;  /* 0x0000000fff1f7290 */ /* 0x000fe400087fe4ff */
[----:B------:R-:W-:Y:S01]  /*1f10*/  UIADD3 UR8, UPT, UPT, UR8, 0x18400, URZ ;  /* 0x0001840008087890 */ /* 0x000fe2000fffe0ff */
[----:B------:R-:W-:Y:S01]  /*1f20*/  UMOV UR28, 0x0 ;  /* 0x00000000001c7882 */ /* 0x000fe20000000000 */
[----:B------:R-:W-:Y:S01]  /*1f30*/  UMOV UR29, 0x10000000 ;  /* 0x10000000001d7882 */ /* 0x000fe20000000000 */
[----:B------:R-:W-:Y:S01]  /*1f40*/  UMOV UR19, UR35 ;  /* 0x0000002300137c82 */ /* 0x000fe20008000000 */
[----:B------:R-:W-:Y:S01]  /*1f50*/  UMOV UR20, UR36 ;  /* 0x0000002400147c82 */ /* 0x000fe20008000000 */
[----:B------:R-:W-:Y:S01]  /*1f60*/  UMOV UR12, UR36 ;  /* 0x00000024000c7c82 */ /* 0x000fe20008000000 */
[----:B------:R-:W-:Y:S01]  /*1f70*/  UMOV UR9, UR17 ;  /* 0x0000001100097c82 */ /* 0x000fe20008000000 */
[----:B------:R-:W-:Y:S01]  /*1f80*/  UMOV UR10, UR18 ;  /* 0x00000012000a7c82 */ /* 0x000fe20008000000 */
[----:B------:R4:W-:Y:S01]  /*1f90*/  UTMALDG.3D.2CTA [UR16], [UR32], desc[UR28] ;  /* 0x00001c10200075b4 */ /* 0x0009e20008211000 */
[----:B------:R-:W-:Y:S01]  /*1fa0*/  UIADD3 UR25, UPT, UPT, UR25, 0x1, URZ ;  /* 0x0000000119197890 */ /* 0x000fe2000fffe0ff */
[----:B------:R-:W-:-:S03]  /*1fb0*/  UMOV UR27, UR23 ;  /* 0x00000017001b7c82 */ /* 0x000fc60008000000 */
[----:B------:R-:W-:Y:S01]  /*1fc0*/  UISETP.NE.AND UP0, UPT, UR25, UR26, UPT ;  /* 0x0000001a1900728c */ /* 0x000fe2000bf05270 */
[----:B------:R4:W-:Y:S08]  /*1fd0*/  UTMALDG.3D.2CTA [UR8], [UR30], desc[UR28] ;  /* 0x00001c081e0075b4 */ /* 0x0009f00008211000 */
[----:B----4-:R-:W-:Y:S05]  /*1fe0*/  BRA.U UP0, `(.L_x_38) ;  /* 0xfffffffd00487547 */ /* 0x010fea000b83ffff */
.L_x_32:
[----:B-1----:R-:W-:Y:S01]  /*1ff0*/  LEA R2, R14, UR6, 0x3 ;  /* 0x000000060e027c11 */ /* 0x002fe2000f8e18ff */
[----:B------:R-:W-:Y:S01]  /*2000*/  NOP ;  /* 0x0000000000007918 */ /* 0x000fe20000000000 */
[----:B--2---:R-:W-:Y:S02]  /*2010*/  SHF.L.U32 R3, R12, 0x1f, RZ ;  /* 0x0000001f0c037819 */ /* 0x004fe400000006ff */
[----:B------:R-:W-:Y:S02]  /*2020*/  LEA R4, R14, UR6, 0x4 ;  /* 0x000000060e047c11 */ /* 0x000fe4000f8e20ff */
[----:B------:R-:W1:Y:S02]  /*2030*/  SYNCS.PHASECHK.TRANS64.TRYWAIT P0, [R2+URZ+0x90], R3 ;  /* 0x00009003020075a7 */ /* 0x000e6400080011ff */
[----:B-1----:R-:W-:Y:S05]  /*2040*/  @!P0 BRA `(.L_x_39) ;  /* 0x0000009400788947 */ /* 0x002fea0003800000 */
.L_x_188:
[----:B------:R-:W2:Y:S01]  /*2050*/  LDS.128 R4, [R4+0x120] ;  /* 0x0001200004047984 */ /* 0x000ea20000000c00 */
[----:B------:R-:W-:Y:S01]  /*2060*/  ISETP.GE.AND P0, PT, R26, 0x1, PT ;  /* 0x000000011a00780c */ /* 0x000fe20003f06270 */
[----:B-1----:R-:W-:Y:S01]  /*2070*/  VIADD R2, R2, 0xa0 ;  /* 0x000000a002027836 */ /* 0x002fe20000000000 */
[----:B------:R-:W-:Y:S01]  /*2080*/  @!PT LDS RZ, [RZ] ;  /* 0x00000000fffff984 */ /* 0x000fe20000000800 */
[----:B------:R-:W-:Y:S01]  /*2090*/  @!PT LDS RZ, [RZ] ;  /* 0x00000000fffff984 */ /* 0x000fe20000000800 */
[----:B------:R-:W-:Y:S01]  /*20a0*/  @!PT LDS RZ, [RZ] ;  /* 0x00000000fffff984 */ /* 0x000fe20000000800 */
[----:B------:R-:W-:Y:S01]  /*20b0*/  @!PT LDS RZ, [RZ] ;  /* 0x00000000fffff984 */ /* 0x000fe20000000800 */
[----:B------:R1:W-:Y:S06]  /*20c0*/  MEMBAR.ALL.CTA ;  /* 0x0000000000007992 */ /* 0x0003ec0000008000 */
[----:B-1----:R-:W1:Y:S01]  /*20d0*/  FENCE.VIEW.ASYNC.S ;  /* 0x00000000000073c6 */ /* 0x002e620000000000 */
[----:B------:R-:W-:-:S04]  /*20e0*/  PRMT R2, RZ, 0x654, R2 ;  /* 0x00000654ff027816 */ /* 0x000fc80000000002 */
[----:B-1----:R1:W-:Y:S01]  /*20f0*/  SYNCS.ARRIVE.TRANS64.RED.A1T0 RZ, [R2+URZ], RZ ;  /* 0x000000ff02ff79a7 */ /* 0x0023e200081004ff */
[----:B--2---:R-:W-:-:S13]  /*2100*/  LOP3.LUT P2, RZ, R6, 0x1, RZ, 0xc0, !PT ;  /* 0x0000000106ff7812 */ /* 0x004fda000784c0ff */
[----:B------:R-:W-:Y:S01]  /*2110*/  @P2 SHF.R.U32.HI R3, RZ, 0x10, R5 ;  /* 0x00000010ff032819 */ /* 0x000fe20000011605 */
[----:B------:R-:W-:Y:S01]  /*2120*/  VOTEU.ANY UP0, P2 ;  /* 0x0000000000ff7886 */ /* 0x000fe20001000100 */
[----:B------:R-:W-:Y:S02]  /*2130*/  @P2 MOV R13, R4 ;  /* 0x00000004000d2202 */ /* 0x000fe40000000f00 */
[----:B------:R-:W-:Y:S02]  /*2140*/  @P2 R2UR.BROADCAST UR8, R3 ;  /* 0x00000000030822ca */ /* 0x000fe400008e0000 */
[----:B------:R-:W-:-:S11]  /*2150*/  @P2 LOP3.LUT R11, R5, 0xffff, RZ, 0xc0, !PT ;  /* 0x0000ffff050b2812 */ /* 0x000fd600078ec0ff */
[----:B------:R-:W-:Y:S01]  /*2160*/  @UP0 UMOV UR36, UR8 ;  /* 0x0000000800240c82 */ /* 0x000fe20008000000 */
[----:B-1----:R-:W-:Y:S05]  /*2170*/  @!P0 BRA `(.L_x_40) ;  /* 0x0000000000b88947 */ /* 0x002fea0003800000 */
[----:B------:R-:W3:Y:S01]  /*2180*/  LDC.64 R4, c[0x0][0xb18] ;  /* 0x0002c600ff047b82 */ /* 0x000ee20000000a00 */
[----:B------:R-:W-:-:S07]  /*2190*/  ISETP.NE.AND P3, PT, R26, 0x1, PT ;  /* 0x000000011a00780c */ /* 0x000fce0003f65270 */
[----:B------:R-:W1:Y:S08]  /*21a0*/  LDC.64 R6, c[0x0][0xb10] ;  /* 0x0002c400ff067b82 */ /* 0x000e700000000a00 */
[----:B------:R-:W2:Y:S08]  /*21b0*/  LDC R18, c[0x0][0xb20] ;  /* 0x0002c800ff127b82 */ /* 0x000eb00000000800 */
[----:B------:R-:W4:Y:S01]  /*21c0*/  LDC R20, c[0x0][0xb0c] ;  /* 0x0002c300ff147b82 */ /* 0x000f220000000800 */
[----:B---3--:R-:W-:Y:S01]  /*21d0*/  IMAD.HI.U32 R19, R0, R5, RZ ;  /* 0x0000000500137227 */ /* 0x008fe200078e00ff */
[----:B------:R-:W-:-:S03]  /*21e0*/  ISETP.NE.AND P0, PT, R4, 0x1, PT ;  /* 0x000000010400780c */ /* 0x000fc60003f05270 */
[----:B------:R-:W-:-:S03]  /*21f0*/  IMAD.HI.U32 R5, R11, R5, RZ ;  /* 0x000000050b057227 */ /* 0x000fc600078e00ff */
[----:B------:R-:W3:Y:S01]  /*2200*/  LDC.64 R2, c[0x0][0xb28] ;  /* 0x0002ca00ff027b82 */ /* 0x000ee20000000a00 */
[----:B-1----:R-:W-:-:S04]  /*2210*/  IMAD.HI.U32 R22, R9, R6, RZ ;  /* 0x0000000609167227 */ /* 0x002fc800078e00ff */
[----:B------:R-:W-:Y:S01]  /*2220*/  IMAD.HI.U32 R24, R13, R6, RZ ;  /* 0x000000060d187227 */ /* 0x000fe200078e00ff */
[----:B------:R-:W-:Y:S02]  /*2230*/  SHF.R.U32.HI R22, RZ, R7, R22 ;  /* 0x00000007ff167219 */ /* 0x000fe40000011616 */
[-C--:B--2---:R-:W-:Y:S02]  /*2240*/  SHF.R.U32.HI R19, RZ, R18.reuse, R19 ;  /* 0x00000012ff137219 */ /* 0x084fe40000011613 */
[----:B------:R-:W-:Y:S02]  /*2250*/  SHF.R.U32.HI R18, RZ, R18, R5 ;  /* 0x00000012ff127219 */ /* 0x000fe40000011605 */
[----:B------:R-:W-:Y:S02]  /*2260*/  SEL R19, R0, R19, !P0 ;  /* 0x0000001300137207 */ /* 0x000fe40004000000 */
[----:B------:R-:W-:Y:S02]  /*2270*/  SHF.R.U32.HI R24, RZ, R7, R24 ;  /* 0x00000007ff187219 */ /* 0x000fe40000011618 */
[----:B----4-:R-:W-:-:S02]  /*2280*/  ISETP.NE.AND P1, PT, R20, 0x1, PT ;  /* 0x000000011400780c */ /* 0x010fc40003f25270 */
[----:B------:R-:W-:Y:S02]  /*2290*/  SEL R5, R11, R18, !P0 ;  /* 0x000000120b057207 */ /* 0x000fe40004000000 */
[----:B------:R-:W-:Y:S02]  /*22a0*/  SEL R21, R9, R22, !P1 ;  /* 0x0000001609157207 */ /* 0x000fe40004800000 */
[----:B------:R-:W-:Y:S01]  /*22b0*/  SEL R7, R13, R24, !P1 ;  /* 0x000000180d077207 */ /* 0x000fe20004800000 */
[----:B---3--:R-:W-:-:S04]  /*22c0*/  IMAD.HI.U32 R22, R19, R2, RZ ;  /* 0x0000000213167227 */ /* 0x008fc800078e00ff */
[----:B------:R-:W-:Y:S01]  /*22d0*/  IMAD.HI.U32 R6, R21, R2, RZ ;  /* 0x0000000215067227 */ /* 0x000fe200078e00ff */
[----:B------:R-:W-:-:S04]  /*22e0*/  @P3 SHF.R.U32.HI R19, RZ, R3, R22 ;  /* 0x00000003ff133219 */ /* 0x000fc80000011616 */
        /* <DEDUP_REMOVED lines=8> */
[----:B------:R-:W-:-:S04]  /*2370*/  @!P0 IMAD.HI.U32 R18, R7, R2, RZ ;  /* 0x0000000207128227 */ /* 0x000fc800078e00ff */
[----:B------:R-:W-:Y:S01]  /*2380*/  IMAD.MOV R2, RZ, RZ, -R6 ;  /* 0x000000ffff027224 */ /* 0x000fe200078e0a06 */
[----:B------:R-:W-:-:S03]  /*2390*/  @!P0 SHF.R.U32.HI R18, RZ, R3, R18 ;  /* 0x00000003ff128219 */ /* 0x000fc60000011612 */
[----:B------:R-:W-:Y:S01]  /*23a0*/  IMAD R2, R26, R2, R5 ;  /* 0x000000021a027224 */ /* 0x000fe200078e0205 */
[----:B------:R-:W-:Y:S02]  /*23b0*/  @!P0 SEL R3, R7, R18, !P3 ;  /* 0x0000001207038207 */ /* 0x000fe40005800000 */
[----:B------:R-:W-:-:S03]  /*23c0*/  IADD3 R18, PT, PT, -R5, RZ, RZ ;  /* 0x000000ff05127210 */ /* 0x000fc60007ffe1ff */
[--C-:B------:R-:W-:Y:S02]  /*23d0*/  @!P0 IMAD.IADD R6, R6, 0x1, -R3.reuse ;  /* 0x0000000106068824 */ /* 0x100fe400078e0a03 */
[----:B------:R-:W-:Y:S01]  /*23e0*/  @!P0 IMAD R3, R2, R21, R3 ;  /* 0x0000001502038224 */ /* 0x000fe200078e0203 */
[----:B------:R-:W-:Y:S01]  /*23f0*/  IADD3 R2, PT, PT, -R7, RZ, RZ ;  /* 0x000000ff07027210 */ /* 0x000fe20007ffe1ff */
[----:B------:R-:W-:Y:S02]  /*2400*/  @!P0 IMAD R5, R26, R6, R7 ;  /* 0x000000061a058224 */ /* 0x000fe400078e0207 */
[----:B------:R-:W-:Y:S02]  /*2410*/  IMAD R11, R4, R18, R11 ;  /* 0x00000012040b7224 */ /* 0x000fe400078e020b */
[----:B------:R-:W-:Y:S02]  /*2420*/  @!P0 IMAD.MOV.U32 R7, RZ, RZ, R3 ;  /* 0x000000ffff078224 */ /* 0x000fe400078e0003 */
[----:B------:R-:W-:-:S02]  /*2430*/  IMAD R2, R20, R2, R13 ;  /* 0x0000000214027224 */ /* 0x000fc400078e020d */
[----:B------:R-:W-:Y:S02]  /*2440*/  IMAD R11, R5, R4, R11 ;  /* 0x00000004050b7224 */ /* 0x000fe400078e020b */
[----:B------:R-:W-:Y:S02]  /*2450*/  IMAD R13, R7, R20, R2 ;  /* 0x00000014070d7224 */ /* 0x000fe400078e0202 */
.L_x_40:
[----:B------:R-:W1:Y:S02]  /*2460*/  LDCU UR8, c[0x0][0xb30] ;  /* 0x00016600ff0877ac */ /* 0x000e640008000800 */
[----:B-1----:R-:W-:-:S09]  /*2470*/  UISETP.NE.AND UP0, UPT, UR8, 0x1, UPT ;  /* 0x000000010800788c */ /* 0x002fd2000bf05270 */
[----:B------:R-:W-:Y:S05]  /*2480*/  BRA.U UP0, `(.L_x_41) ;  /* 0x0000000100407547 */ /* 0x000fea000b800000 */
[----:B------:R-:W1:Y:S08]  /*2490*/  LDC.64 R4, c[0x0][0xb10] ;  /* 0x0002c400ff047b82 */ /* 0x000e700000000a00 */
[----:B------:R-:W2:Y:S08]  /*24a0*/  LDC.64 R2, c[0x0][0xb18] ;  /* 0x0002c600ff027b82 */ /* 0x000eb00000000a00 */
[----:B------:R-:W4:Y:S08]  /*24b0*/  LDC R6, c[0x0][0xb20] ;  /* 0x0002c800ff067b82 */ /* 0x000f300000000800 */
[----:B------:R-:W3:Y:S01]  /*24c0*/  LDC R18, c[0x0][0xb0c] ;  /* 0x0002c300ff127b82 */ /* 0x000ee20000000800 */
[----:B-1----:R-:W-:-:S05]  /*24d0*/  IMAD.HI.U32 R4, R13, R4, RZ ;  /* 0x000000040d047227 */ /* 0x002fca00078e00ff */
[----:B------:R-:W-:Y:S01]  /*24e0*/  SHF.R.U32.HI R4, RZ, R5, R4 ;  /* 0x00000005ff047219 */ /* 0x000fe20000011604 */
[----:B--2---:R-:W-:Y:S01]  /*24f0*/  IMAD.HI.U32 R3, R11, R3, RZ ;  /* 0x000000030b037227 */ /* 0x004fe200078e00ff */
[----:B------:R-:W-:-:S04]  /*2500*/  ISETP.NE.AND P0, PT, R2, 0x1, PT ;  /* 0x000000010200780c */ /* 0x000fc80003f05270 */
[----:B----4-:R-:W-:-:S04]  /*2510*/  SHF.R.U32.HI R6, RZ, R6, R3 ;  /* 0x00000006ff067219 */ /* 0x010fc80000011603 */
[----:B------:R-:W-:Y:S02]  /*2520*/  SEL R3, R11, R6, !P0 ;  /* 0x000000060b037207 */ /* 0x000fe40004000000 */
[----:B---3--:R-:W-:-:S04]  /*2530*/  ISETP.NE.AND P1, PT, R18, 0x1, PT ;  /* 0x000000011200780c */ /* 0x008fc80003f25270 */
[----:B------:R-:W-:-:S05]  /*2540*/  SEL R4, R13, R4, !P1 ;  /* 0x000000040d047207 */ /* 0x000fca0004800000 */
[----:B------:R-:W-:Y:S02]  /*2550*/  IMAD.IADD R5, R3, 0x1, -R4 ;  /* 0x0000000103057824 */ /* 0x000fe400078e0a04 */
[----:B------:R-:W-:Y:S02]  /*2560*/  IMAD.IADD R3, R4, 0x1, -R3 ;  /* 0x0000000104037824 */ /* 0x000fe400078e0a03 */
[----:B------:R-:W-:Y:S02]  /*2570*/  IMAD R13, R5, R18, R13 ;  /* 0x00000012050d7224 */ /* 0x000fe400078e020d */
[----:B------:R-:W-:-:S07]  /*2580*/  IMAD R11, R3, R2, R11 ;  /* 0x00000002030b7224 */ /* 0x000fce00078e020b */
.L_x_41:
[----:B------:R-:W-:Y:S01]  /*2590*/  VIADD R14, R14, 0x1 ;  /* 0x000000010e0e7836 */ /* 0x000fe20000000000 */
[----:B------:R-:W-:Y:S01]  /*25a0*/  PLOP3.LUT P1, PT, PT, PT, PT, 0x80, 0x8 ;  /* 0x000000000008781c */ /* 0x000fe20003f2f070 */
[----:B------:R-:W-:Y:S02]  /*25b0*/  IMAD.IADD R21, R13, 0x1, R68 ;  /* 0x000000010d157824 */ /* 0x000fe400078e0244 */
[----:B------:R-:W-:Y:S01]  /*25c0*/  IMAD.IADD R20, R11, 0x1, R66 ;  /* 0x000000010b147824 */ /* 0x000fe200078e0242 */
[----:B------:R-:W-:-:S04]  /*25d0*/  ISETP.NE.AND P0, PT, R14, 0x2, PT ;  /* 0x000000020e00780c */ /* 0x000fc80003f05270 */
[----:B------:R-:W-:Y:S02]  /*25e0*/  SEL R3, RZ, 0x1, P0 ;  /* 0x00000001ff037807 */ /* 0x000fe40000000000 */
[----:B------:R-:W-:Y:S02]  /*25f0*/  SEL R14, R14, RZ, P0 ;  /* 0x000000ff0e0e7207 */ /* 0x000fe40000000000 */
[----:B------:R-:W-:Y:S01]  /*2600*/  LOP3.LUT R12, R12, R3, RZ, 0x3c, !PT ;  /* 0x000000030c0c7212 */ /* 0x000fe200078e3cff */
[----:B------:R-:W-:Y:S06]  /*2610*/  @P2 BRA `(.L_x_42) ;  /* 0xfffffff000582947 */ /* 0x000fec000383ffff */
[----:B------:R-:W-:Y:S01]  /*2620*/  UIADD3 UR6, UPT, UPT, UR6, 0x20, URZ ;  /* 0x0000002006067890 */ /* 0x000fe2000fffe0ff */
[----:B------:R-:W-:-:S03]  /*2630*/  SHF.L.U32 R3, R15, 0x1f, RZ ;  /* 0x0000001f0f037819 */ /* 0x000fc600000006ff */
[----:B------:R-:W-:-:S09]  /*2640*/  ULEA UR4, UR23, UR6, 0x3 ;  /* 0x0000000617047291 */ /* 0x000fd2000f8e18ff */
[----:B------:R-:W1:Y:S02]  /*2650*/  SYNCS.PHASECHK.TRANS64.TRYWAIT P0, [UR4], R3 ;  /* 0x00000003ff0075a7 */ /* 0x000e640008001104 */
[----:B-1----:R-:W-:Y:S05]  /*2660*/  @!P0 BRA `(.L_x_43) ;  /* 0x0000009000048947 */ /* 0x002fea0003800000 */
.L_x_190:
[----:B------:R-:W-:-:S04]  /*2670*/  UIADD3 UR5, UPT, UPT, UR23, 0x1, URZ ;  /* 0x0000000117057890 */ /* 0x000fc8000fffe0ff */
[----:B------:R-:W-:-:S04]  /*2680*/  UISETP.NE.AND UP0, UPT, UR5, 0x4, UPT ;  /* 0x000000040500788c */ /* 0x000fc8000bf05270 */
[----:B------:R-:W-:Y:S02]  /*2690*/  USEL UR7, URZ, 0x1, UP0 ;  /* 0x00000001ff077887 */ /* 0x000fe40008000000 */
[----:B------:R-:W-:-:S04]  /*26a0*/  USEL UR5, UR5, URZ, UP0 ;  /* 0x000000ff05057287 */ /* 0x000fc80008000000 */
[----:B------:R-:W-:Y:S01]  /*26b0*/  ULEA UR4, UR5, UR6, 0x3 ;  /* 0x0000000605047291 */ /* 0x000fe2000f8e18ff */
[----:B------:R-:W-:-:S04]  /*26c0*/  LOP3.LUT R2, R15, UR7, RZ, 0x3c, !PT ;  /* 0x000000070f027c12 */ /* 0x000fc8000f8e3cff */
[----:B-1----:R-:W-:-:S04]  /*26d0*/  SHF.L.U32 R3, R2, 0x1f, RZ ;  /* 0x0000001f02037819 */ /* 0x002fc800000006ff */
[----:B------:R-:W1:Y:S02]  /*26e0*/  SYNCS.PHASECHK.TRANS64.TRYWAIT P0, [UR4], R3 ;  /* 0x00000003ff0075a7 */ /* 0x000e640008001104 */
[----:B-1----:R-:W-:Y:S05]  /*26f0*/  @!P0 BRA `(.L_x_44) ;  /* 0x0000008c00f88947 */ /* 0x002fea0003800000 */
.L_x_192:
        /* <DEDUP_REMOVED lines=9> */
.L_x_194:
[----:B------:R-:W-:-:S04]  /*2790*/  UIADD3 UR5, UPT, UPT, UR5, 0x1, URZ ;  /* 0x0000000105057890 */ /* 0x000fc8000fffe0ff */
[----:B------:R-:W-:-:S04]  /*27a0*/  UISETP.NE.AND UP0, UPT, UR5, 0x4, UPT ;  /* 0x000000040500788c */ /* 0x000fc8000bf05270 */
[----:B------:R-:W-:Y:S02]  /*27b0*/  USEL UR4, URZ, 0x1, UP0 ;  /* 0x00000001ff047887 */ /* 0x000fe40008000000 */
[----:B------:R-:W-:-:S04]  /*27c0*/  USEL UR5, UR5, URZ, UP0 ;  /* 0x000000ff05057287 */ /* 0x000fc80008000000 */
[----:B------:R-:W-:Y:S01]  /*27d0*/  ULEA UR5, UR5, UR6, 0x3 ;  /* 0x0000000605057291 */ /* 0x000fe2000f8e18ff */
[----:B-1----:R-:W-:-:S04]  /*27e0*/  LOP3.LUT R3, R2, UR4, RZ, 0x3c, !PT ;  /* 0x0000000402037c12 */ /* 0x002fc8000f8e3cff */
[----:B------:R-:W-:Y:S01]  /*27f0*/  SHF.L.U32 R3, R3, 0x1f, RZ ;  /* 0x0000001f03037819 */ /* 0x000fe200000006ff */
[----:B---3--:R-:W-:-:S07]  /*2800*/  IMAD.U32 R0, RZ, RZ, UR5 ;  /* 0x00000005ff007e24 */ /* 0x008fce000f8e00ff */
.L_x_46:
[----:B-1----:R1:W2:Y:S02]  /*2810*/  SYNCS.PHASECHK.TRANS64.TRYWAIT P0, [R0+URZ], R3 ;  /* 0x00000003000075a7 */ /* 0x0022a400080011ff */
[----:B--2---:R-:W-:Y:S05]  /*2820*/  @!P0 NANOSLEEP.SYNCS 0x989680 ;  /* 0x009896800000895d */ /* 0x004fea0003900000 */
[----:B------:R-:W2:Y:S02]  /*2830*/  @!P0 SYNCS.PHASECHK.TRANS64 P0, [R0+URZ], R3 ;  /* 0x00000003000085a7 */ /* 0x000ea400080010ff */
[----:B--2---:R-:W-:Y:S05]  /*2840*/  @P0 EXIT ;  /* 0x000000000000094d */ /* 0x004fea0003800000 */
[----:B------:R-:W-:Y:S05]  /*2850*/  BRA `(.L_x_46) ;  /* 0xfffffffc00ec7947 */ /* 0x000fea000383ffff */
.L_x_22:
[----:B------:R-:W-:-:S04]  /*2860*/  UISETP.NE.AND UP1, UPT, UR37, URZ, UPT ;  /* 0x000000ff2500728c */ /* 0x000fc8000bf25270 */
[----:B------:R-:W-:-:S09]  /*2870*/  UISETP.NE.OR UP1, UPT, UR10, 0x1, UP1 ;  /* 0x000000010a00788c */ /* 0x000fd20008f25670 */
[----:B------:R-:W-:Y:S05]  /*2880*/  BRA.U UP1, `(.L_x_47) ;  /* 0x00000005014c7547 */ /* 0x000fea000b800000 */
[----:B------:R-:W-:Y:S01]  /*2890*/  HFMA2 R11, -RZ, RZ, 0, 0 ;  /* 0x00000000ff0b7431 */ /* 0x000fe200000001ff */
[----:B------:R-:W-:Y:S01]  /*28a0*/  ISETP.GE.U32.AND P2, PT, R10, 0x2, PT ;  /* 0x000000020a00780c */ /* 0x000fe20003f46070 */
[----:B------:R-:W-:Y:S01]  /*28b0*/  IMAD.MOV.U32 R12, RZ, RZ, 0x1 ;  /* 0x00000001ff0c7424 */ /* 0x000fe200078e00ff */
[----:B------:R-:W-:Y:S01]  /*28c0*/  CS2R R8, SRZ ;  /* 0x0000000000087805 */ /* 0x000fe2000001ff00 */
[----:B------:R-:W-:Y:S01]  /*28d0*/  IMAD.MOV.U32 R3, RZ, RZ, RZ ;  /* 0x000000ffff037224 */ /* 0x000fe200078e00ff */
[----:B------:R-:W-:Y:S01]  /*28e0*/  UMOV UR4, 0x400 ;  /* 0x0000040000047882 */ /* 0x000fe20000000000 */
[----:B------:R-:W-:Y:S01]  /*28f0*/  UMOV UR6, URZ ;  /* 0x000000ff00067c82 */ /* 0x000fe20008000000 */
[----:B------:R-:W-:-:S12]  /*2900*/  ULEA UR37, UR37, UR4, 0x18 ;  /* 0x0000000425257291 */ /* 0x000fd8000f8ec0ff */
.L_x_51:
[----:B------:R-:W-:Y:S02]  /*2910*/  LEA R0, R3, UR37, 0x3 ;  /* 0x0000002503007c11 */ /* 0x000fe4000f8e18ff */
[----:B------:R-:W-:-:S03]  /*2920*/  SHF.L.U32 R5, R8, 0x1f, RZ ;  /* 0x0000001f08057819 */ /* 0x000fc600000006ff */
[----:B------:R-:W-:Y:S01]  /*2930*/  VIADD R4, R0, 0x100 ;  /* 0x0000010000047836 */ /* 0x000fe20000000000 */
[----:B------:R-:W1:Y:S02]  /*2940*/  SYNCS.PHASECHK.TRANS64.TRYWAIT P0, [R0+URZ+0xf0], R5 ;  /* 0x0000f005000075a7 */ /* 0x000e6400080011ff */
[----:B-1----:R-:W-:Y:S05]  /*2950*/  @!P0 BRA `(.L_x_48) ;  /* 0x0000008c00908947 */ /* 0x002fea0003800000 */
.L_x_195:
[----:B------:R-:W-:Y:S01]  /*2960*/  ULEA UR5, UR6, UR37, 0x3 ;  /* 0x0000002506057291 */ /* 0x000fe2000f8e18ff */
[----:B------:R-:W-:Y:S01]  /*2970*/  PRMT R4, RZ, 0x654, R4 ;  /* 0x00000654ff047816 */ /* 0x000fe20000000004 */
[----:B-1----:R-:W-:Y:S01]  /*2980*/  @!P2 IMAD.MOV.U32 R5, RZ, RZ, 0x10 ;  /* 0x00000010ff05a424 */ /* 0x002fe200078e00ff */
[----:B------:R-:W-:Y:S01]  /*2990*/  SHF.L.U32 R7, R12, 0x1f, RZ ;  /* 0x0000001f0c077819 */ /* 0x000fe200000006ff */
[----:B------:R-:W-:Y:S01]  /*29a0*/  UIADD3 UR4, UPT, UPT, UR5, 0x90, URZ ;  /* 0x0000009005047890 */ /* 0x000fe2000fffe0ff */
[----:B------:R1:W-:Y:S05]  /*29b0*/  SYNCS.ARRIVE.TRANS64.RED.A1T0 RZ, [R4+URZ], RZ ;  /* 0x000000ff04ff79a7 */ /* 0x0003ea00081004ff */
[----:B------:R-:W-:Y:S01]  /*29c0*/  IMAD.U32 R13, RZ, RZ, UR4 ;  /* 0x00000004ff0d7e24 */ /* 0x000fe2000f8e00ff */
[----:B------:R-:W2:Y:S04]  /*29d0*/  SYNCS.PHASECHK.TRANS64.TRYWAIT P0, [UR5+0xa0], R7 ;  /* 0x0000a007ff0075a7 */ /* 0x000ea80008001105 */
[----:B------:R-:W-:Y:S01]  /*29e0*/  PRMT R13, R10, 0x654, R13 ;  /* 0x000006540a0d7816 */ /* 0x000fe2000000000d */
[----:B-12---:R-:W-:Y:S06]  /*29f0*/  @!P0 BRA `(.L_x_49) ;  /* 0x0000008c007c8947 */ /* 0x006fec0003800000 */
.L_x_197:
[----:B------:R-:W-:Y:S01]  /*2a00*/  ULEA UR4, UR6, UR37, 0x4 ;  /* 0x0000002506047291 */ /* 0x000fe2000f8e20ff */
[----:B------:R-:W-:Y:S01]  /*2a10*/  SEL R2, R13, R2, !P2 ;  /* 0x000000020d027207 */ /* 0x000fe20005000000 */
[----:B------:R-:W-:Y:S01]  /*2a20*/  UIADD3 UR5, UPT, UPT, UR5, 0x90, URZ ;  /* 0x0000009005057890 */ /* 0x000fe2000fffe0ff */
[----:B-1----:R-:W-:Y:S01]  /*2a30*/  LEA R0, R11, UR37, 0x3 ;  /* 0x000000250b007c11 */ /* 0x002fe2000f8e18ff */
[----:B------:R-:W-:Y:S01]  /*2a40*/  UIADD3 UR4, UPT, UPT, UR4, 0x120, URZ ;  /* 0x0000012004047890 */ /* 0x000fe2000fffe0ff */
[----:B------:R1:W-:Y:S01]  /*2a50*/  @!P2 SYNCS.ARRIVE.TRANS64.RED RZ, [R2+URZ], R5 ;  /* 0x0000000502ffa9a7 */ /* 0x0003e200080004ff */
[----:B------:R-:W-:Y:S01]  /*2a60*/  UIADD3 UR6, UPT, UPT, UR6, 0x1, URZ ;  /* 0x0000000106067890 */ /* 0x000fe2000fffe0ff */
[----:B------:R-:W-:-:S03]  /*2a70*/  VIADD R3, R3, 0x1 ;  /* 0x0000000103037836 */ /* 0x000fc60000000000 */
[----:B------:R-:W-:Y:S02]  /*2a80*/  UISETP.NE.AND UP0, UPT, UR6, 0x2, UPT ;  /* 0x000000020600788c */ /* 0x000fe4000bf05270 */
[----:B------:R-:W-:Y:S01]  /*2a90*/  ISETP.NE.AND P0, PT, R3, 0x2, PT ;  /* 0x000000020300780c */ /* 0x000fe20003f05270 */
[----:B------:R-:W-:Y:S06]  /*2aa0*/  UGETNEXTWORKID.BROADCAST [UR4], [UR5] ;  /* 0x00000000040073ca */ /* 0x000fec0008000100 */
[----:B------:R-:W-:Y:S02]  /*2ab0*/  USEL UR4, URZ, 0x1, UP0 ;  /* 0x00000001ff047887 */ /* 0x000fe40008000000 */
[----:B------:R-:W-:-:S04]  /*2ac0*/  USEL UR6, UR6, URZ, UP0 ;  /* 0x000000ff06067287 */ /* 0x000fc80008000000 */
[----:B------:R-:W-:Y:S02]  /*2ad0*/  LOP3.LUT R12, R12, UR4, RZ, 0x3c, !PT ;  /* 0x000000040c0c7c12 */ /* 0x000fe4000f8e3cff */
[----:B-1----:R-:W-:-:S04]  /*2ae0*/  SHF.L.U32 R5, R9, 0x1f, RZ ;  /* 0x0000001f09057819 */ /* 0x002fc800000006ff */
[----:B------:R-:W1:Y:S02]  /*2af0*/  SYNCS.PHASECHK.TRANS64.TRYWAIT P1, [R0+URZ+0x90], R5 ;  /* 0x00009005000075a7 */ /* 0x000e6400080211ff */
[----:B-1----:R-:W-:Y:S05]  /*2b00*/  @!P1 BRA `(.L_x_50) ;  /* 0x0000008c00509947 */ /* 0x002fea0003800000 */
.L_x_198:
[----:B------:R-:W-:Y:S01]  /*2b10*/  LEA R4, R11, UR37, 0x4 ;  /* 0x000000250b047c11 */ /* 0x000fe2000f8e20ff */
[----:B-1----:R-:W-:Y:S01]  /*2b20*/  VIADD R0, R0, 0xa0 ;  /* 0x000000a000007836 */ /* 0x002fe20000000000 */
[----:B------:R-:W-:Y:S01]  /*2b30*/  SEL R3, R3, RZ, P0 ;  /* 0x000000ff03037207 */ /* 0x000fe20000000000 */
[----:B------:R-:W-:-:S03]  /*2b40*/  VIADD R11, R11, 0x1 ;  /* 0x000000010b0b7836 */ /* 0x000fc60000000000 */
[----:B------:R-:W1:Y:S01]  /*2b50*/  LDS.128 R4, [R4+0x120] ;  /* 0x0001200004047984 */ /* 0x000e620000000c00 */
[----:B------:R-:W-:Y:S02]  /*2b60*/  PRMT R0, RZ, 0x654, R0 ;  /* 0x00000654ff007816 */ /* 0x000fe40000000000 */
[C---:B------:R-:W-:Y:S01]  /*2b70*/  ISETP.NE.AND P1, PT, R11.reuse, 0x2, PT ;  /* 0x000000020b00780c */ /* 0x040fe20003f25270 */
[----:B------:R-:W-:Y:S01]  /*2b80*/  @!PT LDS RZ, [RZ] ;  /* 0x00000000fffff984 */ /* 0x000fe20000000800 */
[----:B------:R-:W-:Y:S01]  /*2b90*/  @!PT LDS RZ, [RZ] ;  /* 0x00000000fffff984 */ /* 0x000fe20000000800 */
[----:B------:R-:W-:Y:S01]  /*2ba0*/  @!PT LDS RZ, [RZ] ;  /* 0x00000000fffff984 */ /* 0x000fe20000000800 */
[----:B------:R-:W-:Y:S01]  /*2bb0*/  @!PT LDS RZ, [RZ] ;  /* 0x00000000fffff984 */ /* 0x000fe20000000800 */
[----:B------:R2:W-:Y:S06]  /*2bc0*/  MEMBAR.ALL.CTA ;  /* 0x0000000000007992 */ /* 0x0005ec0000008000 */
[----:B--2---:R-:W2:Y:S01]  /*2bd0*/  FENCE.VIEW.ASYNC.S ;  /* 0x00000000000073c6 */ /* 0x004ea20000000000 */
[----:B------:R-:W-:Y:S01]  /*2be0*/  SEL R11, R11, RZ, P1 ;  /* 0x000000ff0b0b7207 */ /* 0x000fe20000800000 */
[----:B--2---:R2:W-:Y:S01]  /*2bf0*/  SYNCS.ARRIVE.TRANS64.RED.A1T0 RZ, [R0+URZ], RZ ;  /* 0x000000ff00ff79a7 */ /* 0x0045e200081004ff */
[----:B-1----:R-:W-:-:S02]  /*2c00*/  LOP3.LUT P3, RZ, R6, 0x1, RZ, 0xc0, !PT ;  /* 0x0000000106ff7812 */ /* 0x002fc4000786c0ff */
[----:B------:R-:W-:-:S04]  /*2c10*/  SEL R5, RZ, 0x1, P0 ;  /* 0x00000001ff057807 */ /* 0x000fc80000000000 */
[----:B------:R-:W-:Y:S02]  /*2c20*/  LOP3.LUT R8, R8, R5, RZ, 0x3c, !PT ;  /* 0x0000000508087212 */ /* 0x000fe400078e3cff */
[----:B--2---:R-:W-:-:S04]  /*2c30*/  SEL R0, RZ, 0x1, P1 ;  /* 0x00000001ff007807 */ /* 0x004fc80000800000 */
[----:B------:R-:W-:Y:S01]  /*2c40*/  LOP3.LUT R9, R9, R0, RZ, 0x3c, !PT ;  /* 0x0000000009097212 */ /* 0x000fe200078e3cff */
[----:B------:R-:W-:Y:S06]  /*2c50*/  @P3 BRA `(.L_x_51) ;  /* 0xfffffffc002c3947 */ /* 0x000fec000383ffff */
[----:B------:R-:W-:Y:S01]  /*2c60*/  ULEA UR5, UR6, UR37, 0x3 ;  /* 0x0000002506057291 */ /* 0x000fe2000f8e18ff */
[----:B------:R-:W-:-:S08]  /*2c70*/  SHF.L.U32 R3, R12, 0x1f, RZ ;  /* 0x0000001f0c037819 */ /* 0x000fd000000006ff */
[----:B------:R-:W1:Y:S02]  /*2c80*/  SYNCS.PHASECHK.TRANS64 P0, [UR5+0xa0], R3 ;  /* 0x0000a003ff0075a7 */ /* 0x000e640008001005 */
[----:B-1----:R-:W-:Y:S05]  /*2c90*/  @P0 BRA `(.L_x_52) ;  /* 0x0000000000080947 */ /* 0x002fea0003800000 */
[----:B------:R-:W1:Y:S02]  /*2ca0*/  SYNCS.PHASECHK.TRANS64.TRYWAIT P0, [UR5+0xa0], R3 ;  /* 0x0000a003ff0075a7 */ /* 0x000e640008001105 */
[----:B-1----:R-:W-:Y:S05]  /*2cb0*/  @!P0 BRA `(.L_x_53) ;  /* 0x0000008800f88947 */ /* 0x002fea0003800000 */
.L_x_52:
[----:B------:R-:W-:-:S04]  /*2cc0*/  UIADD3 UR4, UPT, UPT, UR6, 0x1, URZ ;  /* 0x0000000106047890 */ /* 0x000fc8000fffe0ff */
[----:B------:R-:W-:-:S04]  /*2cd0*/  UISETP.NE.AND UP0, UPT, UR4, 0x2, UPT ;  /* 0x000000020400788c */ /* 0x000fc8000bf05270 */
[----:B------:R-:W-:Y:S02]  /*2ce0*/  USEL UR7, URZ, 0x1, UP0 ;  /* 0x00000001ff077887 */ /* 0x000fe40008000000 */
[----:B------:R-:W-:-:S04]  /*2cf0*/  USEL UR4, UR4, URZ, UP0 ;  /* 0x000000ff04047287 */ /* 0x000fc80008000000 */
[----:B------:R-:W-:Y:S01]  /*2d00*/  ULEA UR4, UR4, UR37, 0x3 ;  /* 0x0000002504047291 */ /* 0x000fe2000f8e18ff */
[----:B-1----:R-:W-:-:S04]  /*2d10*/  LOP3.LUT R3, R12, UR7, RZ, 0x3c, !PT ;  /* 0x000000070c037c12 */ /* 0x002fc8000f8e3cff */
[----:B------:R-:W-:-:S04]  /*2d20*/  SHF.L.U32 R0, R3, 0x1f, RZ ;  /* 0x0000001f03007819 */ /* 0x000fc800000006ff */
[----:B------:R-:W1:Y:S02]  /*2d30*/  SYNCS.PHASECHK.TRANS64 P0, [UR4+0xa0], R0 ;  /* 0x0000a000ff0075a7 */ /* 0x000e640008001004 */
[----:B-1----:R-:W-:Y:S05]  /*2d40*/  @P0 EXIT ;  /* 0x000000000000094d */ /* 0x002fea0003800000 */
[----:B------:R-:W-:Y:S02]  /*2d50*/  SHF.L.U32 R3, R3, 0x1f, RZ ;  /* 0x0000001f03037819 */ /* 0x000fe400000006ff */
[----:B------:R-:W-:-:S07]  /*2d60*/  MOV R0, UR4 ;  /* 0x0000000400007c02 */ /* 0x000fce0008000f00 */
.L_x_54:
[----:B-1----:R1:W2:Y:S02]  /*2d70*/  SYNCS.PHASECHK.TRANS64.TRYWAIT P0, [R0+URZ+0xa0], R3 ;  /* 0x0000a003000075a7 */ /* 0x0022a400080011ff */
[----:B--2---:R-:W-:Y:S05]  /*2d80*/  @!P0 NANOSLEEP.SYNCS 0x989680 ;  /* 0x009896800000895d */ /* 0x004fea0003900000 */
[----:B------:R-:W2:Y:S02]  /*2d90*/  @!P0 SYNCS.PHASECHK.TRANS64 P0, [R0+URZ+0xa0], R3 ;  /* 0x0000a003000085a7 */ /* 0x000ea400080010ff */
[----:B--2---:R-:W-:Y:S05]  /*2da0*/  @P0 EXIT ;  /* 0x000000000000094d */ /* 0x004fea0003800000 */
[----:B------:R-:W-:Y:S05]  /*2db0*/  BRA `(.L_x_54) ;  /* 0xfffffffc00ec7947 */ /* 0x000fea000383ffff */
.L_x_47:
[----:B------:R-:W-:Y:S05]  /*2dc0*/  BRA.U UP4, `(.L_x_55) ;  /* 0x0000001104d87547 */ /* 0x000fea000b800000 */
[----:B------:R-:W-:Y:S01]  /*2dd0*/  UMOV UR6, 0x40 ;  /* 0x0000004000067882 */ /* 0x000fe20000000000 */
[----:B------:R-:W-:Y:S01]  /*2de0*/  NOP ;  /* 0x0000000000007918 */ /* 0x000fe20000000000 */
[----:B------:R-:W-:Y:S01]  /*2df0*/  ULEA UR6, UR37, UR6, 0x18 ;  /* 0x0000000625067291 */ /* 0x000fe2000f8ec0ff */
[----:B------:R-:W-:Y:S02]  /*2e00*/  UMOV UR7, 0x400 ;  /* 0x0000040000077882 */ /* 0x000fe40000000000 */
[----:B------:R-:W-:-:S06]  /*2e10*/  ULEA UR37, UR37, UR7, 0x18 ;  /* 0x0000000725257291 */ /* 0x000fcc000f8ec0ff */
[----:B------:R-:W1:Y:S02]  /*2e20*/  LDS.U8 R2, [UR6+0x1c] ;  /* 0x00001c06ff027984 */ /* 0x000e640008000000 */
[----:B-1----:R-:W-:-:S13]  /*2e30*/  ISETP.NE.AND P0, PT, R2, RZ, PT ;  /* 0x000000ff0200720c */ /* 0x002fda0003f05270 */
[----:B------:R-:W-:Y:S05]  /*2e40*/  @P0 BRA `(.L_x_56) ;  /* 0x0000000400080947 */ /* 0x000fea0003800000 */
[----:B------:R-:W-:Y:S02]  /*2e50*/  UISETP.NE.U32.AND UP0, UPT, UR5, 0x1, UPT ;  /* 0x000000010500788c */ /* 0x000fe4000bf05070 */
[----:B------:R-:W-:-:S07]  /*2e60*/  UIADD3 UR8, UPT, UPT, UR6, 0x8, URZ ;  /* 0x0000000806087890 */ /* 0x000fce000fffe0ff */
[----:B------:R-:W-:Y:S05]  /*2e70*/  BRA.U !UP0, `(.L_x_57) ;  /* 0x00000001089c7547 */ /* 0x000fea000b800000 */
[----:B------:R-:W-:Y:S01]  /*2e80*/  ELECT P0, URZ, PT ;  /* 0x0000000000ff782f */ /* 0x000fe20003800000 */
[----:B------:R-:W-:-:S12]  /*2e90*/  BSSY B0, `(.L_x_57) ;  /* 0x0000025000007945 */ /* 0x000fd80003800000 */
[----:B------:R-:W-:Y:S05]  /*2ea0*/  @!P0 BRA `(.L_x_58) ;  /* 0x00000000008c8947 */ /* 0x000fea0003800000 */
[----:B------:R-:W-:-:S05]  /*2eb0*/  UMOV UR7, 0x10 ;  /* 0x0000001000077882 */ /* 0x000fca0000000000 */
[----:B------:R-:W-:Y:S04]  /*2ec0*/  DEPBAR.LE SB1, 0x36 ;  /* 0x00009d800000791a */ /* 0x000fe80000000000 */
[----:B------:R-:W1:Y:S02]  /*2ed0*/  UTCATOMSWS.2CTA.FIND_AND_SET.ALIGN UP1, UR7, UR7 ;  /* 0x00000007000775e3 */ /* 0x000e640008220800 */
[----:B-1----:R-:W-:Y:S01]  /*2ee0*/  MOV R11, UR7 ;  /* 0x00000007000b7c02 */ /* 0x002fe20008000f00 */
[----:B------:R-:W-:Y:S06]  /*2ef0*/  BRA.U UP1, `(.L_x_59) ;  /* 0x0000000101187547 */ /* 0x000fec000b800000 */
.L_x_60:
[----:B------:R-:W-:Y:S05]  /*2f00*/  NANOSLEEP 0x64 ;  /* 0x000000640000795d */ /* 0x000fea0003800000 */
[----:B------:R-:W-:-:S05]  /*2f10*/  UMOV UR7, 0x10 ;  /* 0x0000001000077882 */ /* 0x000fca0000000000 */
[----:B------:R-:W-:Y:S04]  /*2f20*/  DEPBAR.LE SB1, 0x36 ;  /* 0x00009d800000791a */ /* 0x000fe80000000000 */
[----:B------:R-:W1:Y:S02]  /*2f30*/  UTCATOMSWS.2CTA.FIND_AND_SET.ALIGN UP1, UR7, UR7 ;  /* 0x00000007000775e3 */ /* 0x000e640008220800 */
[----:B-1----:R-:W-:Y:S01]  /*2f40*/  MOV R11, UR7 ;  /* 0x00000007000b7c02 */ /* 0x002fe20008000f00 */
[----:B------:R-:W-:Y:S05]  /*2f50*/  BRA.U !UP1, `(.L_x_60) ;  /* 0xfffffffd09e87547 */ /* 0x000fea000b83ffff */
.L_x_59:
[----:B------:R-:W1:Y:S01]  /*2f60*/  LDS R5, [UR6+0x10] ;  /* 0x00001006ff057984 */ /* 0x000e620008000800 */
[----:B------:R-:W-:Y:S01]  /*2f70*/  IMAD.U32 R3, RZ, RZ, UR37 ;  /* 0x00000025ff037e24 */ /* 0x000fe2000f8e00ff */
[----:B------:R-:W-:-:S03]  /*2f80*/  MOV R2, UR4 ;  /* 0x0000000400027c02 */ /* 0x000fc60008000f00 */
[----:B------:R-:W-:Y:S01]  /*2f90*/  VIADD R3, R3, 0x140 ;  /* 0x0000014003037836 */ /* 0x000fe20000000000 */
[----:B-1----:R-:W-:-:S04]  /*2fa0*/  SHF.L.U32 R5, R5, 0x1f, RZ ;  /* 0x0000001f05057819 */ /* 0x002fc800000006ff */
[----:B------:R-:W1:Y:S02]  /*2fb0*/  SYNCS.PHASECHK.TRANS64.TRYWAIT P0, [UR6+0x8], R5 ;  /* 0x00000805ff0075a7 */ /* 0x000e640008001106 */
[----:B-1----:R-:W-:Y:S05]  /*2fc0*/  @P0 BRA `(.L_x_61) ;  /* 0x0000000000080947 */ /* 0x002fea0003800000 */
[----:B------:R-:W1:Y:S02]  /*2fd0*/  SYNCS.PHASECHK.TRANS64.TRYWAIT P0, [UR6+0x8], R5 ;  /* 0x00000805ff0075a7 */ /* 0x000e640008001106 */
[----:B-1----:R-:W-:Y:S05]  /*2fe0*/  @!P0 BRA `(.L_x_62) ;  /* 0x0000008800448947 */ /* 0x002fea0003800000 */
.L_x_61:
[----:B-1----:R-:W-:Y:S01]  /*2ff0*/  HFMA2 R4, -RZ, RZ, 0, 5.9604644775390625e-08 ;  /* 0x00000001ff047431 */ /* 0x002fe200000001ff */
[----:B------:R-:W-:Y:S01]  /*3000*/  UPRMT UR7, UR4, 0x654, UR8 ;  /* 0x0000065404077896 */ /* 0x000fe20008000008 */
[----:B------:R-:W-:Y:S01]  /*3010*/  IMAD.MOV.U32 R6, RZ, RZ, 0xffff ;  /* 0x0000ffffff067424 */ /* 0x000fe200078e00ff */
[----:B------:R-:W-:Y:S01]  /*3020*/  PRMT R2, R2, 0x654, R3 ;  /* 0x0000065402027816 */ /* 0x000fe20000000003 */
[----:B------:R-:W-:Y:S02]  /*3030*/  IMAD.MOV.U32 R5, RZ, RZ, 0x4 ;  /* 0x00000004ff057424 */ /* 0x000fe400078e00ff */
[----:B------:R-:W-:Y:S01]  /*3040*/  IMAD.SHL.U32 R9, R11, 0x20, RZ ;  /* 0x000000200b097824 */ /* 0x000fe200078e00ff */
[----:B------:R-:W-:Y:S02]  /*3050*/  MOV R3, UR7 ;  /* 0x0000000700037c02 */ /* 0x000fe40008000f00 */
[-C--:B------:R-:W-:Y:S01]  /*3060*/  SHF.L.U32 R7, R6, R11.reuse, RZ ;  /* 0x0000000b06077219 */ /* 0x080fe200000006ff */
[----:B------:R1:W-:Y:S01]  /*3070*/  SYNCS.ARRIVE.TRANS64.RED RZ, [UR7], R5 ;  /* 0x00000005ffff79a7 */ /* 0x0003e20008000407 */
[----:B------:R-:W-:Y:S01]  /*3080*/  SHF.L.U32 R6, R4, R11, RZ ;  /* 0x0000000b04067219 */ /* 0x000fe200000006ff */
[----:B------:R1:W-:Y:S04]  /*3090*/  STS [UR37+0x140], R9 ;  /* 0x00014009ff007988 */ /* 0x0003e80008000825 */
[----:B------:R1:W-:Y:S04]  /*30a0*/  STAS [R2.64], R11 ;  /* 0x0000000b02007dbd */ /* 0x0003e8000c0008ff */
[----:B------:R1:W-:Y:S04]  /*30b0*/  ATOMS.OR RZ, [UR6+0x14], R7 ;  /* 0x00001407ffff798c */ /* 0x0003e8000b000006 */
[----:B------:R1:W-:Y:S04]  /*30c0*/  ATOMS.OR RZ, [UR6+0x18], R6 ;  /* 0x00001806ffff798c */ /* 0x0003e8000b000006 */
[----:B------:R1:W-:Y:S02]  /*30d0*/  ATOMS.XOR RZ, [UR6+0x10], R4 ;  /* 0x00001004ffff798c */ /* 0x0003e4000b800006 */
.L_x_58:
[----:B------:R-:W-:Y:S05]  /*30e0*/  BSYNC B0 ;  /* 0x0000000000007941 */ /* 0x000fea0003800000 */
.L_x_57:
[----:B------:R-:W-:Y:S05]  /*30f0*/  BRA.U UP0, `(.L_x_63) ;  /* 0x00000001006c7547 */ /* 0x000fea000b800000 */
[----:B------:R-:W-:-:S03]  /*3100*/  UMOV UR7, 0xffffffff ;  /* 0xffffffff00077882 */ /* 0x000fc60000000000 */
[----:B------:R-:W-:Y:S05]  /*3110*/  BRA.DIV UR7, `(.L_x_64) ;  /* 0x0000008a07107947 */ /* 0x000fea000b800000 */
[----:B------:R-:W-:-:S13]  /*3120*/  ELECT P6, URZ, PT ;  /* 0x0000000000ff782f */ /* 0x000fda00038c0000 */
.L_x_202:
[----:B------:R-:W-:Y:S05]  /*3130*/  @!P6 BRA `(.L_x_63) ;  /* 0x00000000005ce947 */ /* 0x000fea0003800000 */
[----:B-1----:R-:W1:Y:S02]  /*3140*/  LDS R3, [UR6+0x10] ;  /* 0x00001006ff037984 */ /* 0x002e640008000800 */
[----:B-1----:R-:W-:-:S04]  /*3150*/  SHF.L.U32 R3, R3, 0x1f, RZ ;  /* 0x0000001f03037819 */ /* 0x002fc800000006ff */
[----:B------:R-:W1:Y:S02]  /*3160*/  SYNCS.PHASECHK.TRANS64.TRYWAIT P0, [UR6+0x8], R3 ;  /* 0x00000803ff0075a7 */ /* 0x000e640008001106 */
[----:B-1----:R-:W-:Y:S05]  /*3170*/  @P0 BRA `(.L_x_65) ;  /* 0x0000000000080947 */ /* 0x002fea0003800000 */
[----:B------:R-:W1:Y:S02]  /*3180*/  SYNCS.PHASECHK.TRANS64.TRYWAIT P0, [UR6+0x8], R3 ;  /* 0x00000803ff0075a7 */ /* 0x000e640008001106 */
[----:B-1----:R-:W-:Y:S05]  /*3190*/  @!P0 BRA `(.L_x_66) ;  /* 0x0000008800108947 */ /* 0x002fea0003800000 */
.L_x_65:
[----:B------:R-:W2:Y:S01]  /*31a0*/  LDS R5, [UR37+0x140] ;  /* 0x00014025ff057984 */ /* 0x000ea20008000800 */
[----:B-1----:R-:W-:Y:S02]  /*31b0*/  HFMA2 R2, -RZ, RZ, 0, 5.9604644775390625e-08 ;  /* 0x00000001ff027431 */ /* 0x002fe400000001ff */
[----:B------:R-:W-:Y:S01]  /*31c0*/  IMAD.MOV.U32 R3, RZ, RZ, 0xffff ;  /* 0x0000ffffff037424 */ /* 0x000fe200078e00ff */
[----:B------:R-:W-:Y:S01]  /*31d0*/  UPRMT UR7, UR4, 0x654, UR8 ;  /* 0x0000065404077896 */ /* 0x000fe20008000008 */
[----:B--2---:R-:W-:-:S03]  /*31e0*/  IMAD.SHL.U32 R4, R5, 0x20, RZ ;  /* 0x0000002005047824 */ /* 0x004fc600078e00ff */
[-C--:B------:R-:W-:Y:S02]  /*31f0*/  SHF.L.U32 R3, R3, R5.reuse, RZ ;  /* 0x0000000503037219 */ /* 0x080fe400000006ff */
[----:B------:R-:W-:Y:S01]  /*3200*/  SHF.L.U32 R5, R2, R5, RZ ;  /* 0x0000000502057219 */ /* 0x000fe200000006ff */
[----:B------:R2:W-:Y:S04]  /*3210*/  STS [UR37+0x140], R4 ;  /* 0x00014004ff007988 */ /* 0x0005e80008000825 */
[----:B------:R2:W-:Y:S04]  /*3220*/  ATOMS.OR RZ, [UR6+0x14], R3 ;  /* 0x00001403ffff798c */ /* 0x0005e8000b000006 */
[----:B------:R2:W-:Y:S01]  /*3230*/  ATOMS.OR RZ, [UR6+0x18], R5 ;  /* 0x00001805ffff798c */ /* 0x0005e2000b000006 */
[----:B------:R-:W-:Y:S03]  /*3240*/  SYNCS.ARRIVE.TRANS64.RED.A1T0 RZ, [UR7], RZ ;  /* 0x000000ffffff79a7 */ /* 0x000fe60008100407 */
[----:B------:R2:W-:Y:S01]  /*3250*/  ATOMS.XOR RZ, [UR6+0x10], R2 ;  /* 0x00001002ffff798c */ /* 0x0005e2000b800006 */
[----:B------:R-:W-:Y:S05]  /*3260*/  BRA `(.L_x_63) ;  /* 0x0000000000107947 */ /* 0x000fea0003800000 */
.L_x_56:
[----:B------:R-:W-:-:S05]  /*3270*/  MOV R2, 0xffffffff ;  /* 0xffffffff00027802 */ /* 0x000fca0000000f00 */
[----:B------:R1:W-:Y:S02]  /*3280*/  STS [UR37+0x140], R2 ;  /* 0x00014002ff007988 */ /* 0x0003e40008000825 */
[----:B-1----:R-:W-:Y:S02]  /*3290*/  MOV R2, 0x32b0 ;  /* 0x000032b000027802 */ /* 0x002fe40000000f00 */
[----:B-----5:R-:W-:Y:S05]  /*32a0*/  CALL.REL.NOINC `($__internal_1_$__cuda_sm10x_tcgen05_guardrail_trap_phase_invalid_during_alloc) ;  /* 0x0000009000947944 */ /* 0x020fea0003c00000 */
.L_x_63:
[----:B------:R-:W-:Y:S05]  /*32b0*/  WARPSYNC.ALL ;  /* 0x0000000000007948 */ /* 0x000fea0003800000 */
[----:B------:R-:W3:Y:S01]  /*32c0*/  S2UR UR7, SR_CgaCtaId ;  /* 0x00000000000779c3 */ /* 0x000ee20000008800 */
[----:B------:R-:W-:Y:S01]  /*32d0*/  UMOV UR6, 0x400 ;  /* 0x0000040000067882 */ /* 0x000fe20000000000 */
[----:B------:R-:W-:-:S06]  /*32e0*/  NOP ;  /* 0x0000000000007918 */ /* 0x000fcc0000000000 */
[----:B------:R-:W-:Y:S06]  /*32f0*/  BAR.ARV 0x6, 0xa0 ;  /* 0x0182800000007b1d */ /* 0x000fec0000002000 */
[----:B------:R-:W4:Y:S01]  /*3300*/  LDCU UR8, c[0x0][0x38c] ;  /* 0x00007180ff0877ac */ /* 0x000f220008000800 */
[----:B------:R-:W-:Y:S01]  /*3310*/  LOP3.LUT R0, R0, 0xffff, RZ, 0xc0, !PT ;  /* 0x0000ffff00007812 */ /* 0x000fe200078ec0ff */
[----:B-1----:R-:W-:Y:S01]  /*3320*/  IMAD.MOV.U32 R9, RZ, RZ, 0x1 ;  /* 0x00000001ff097424 */ /* 0x002fe200078e00ff */
[----:B------:R-:W-:Y:S01]  /*3330*/  LOP3.LUT R8, R8, 0xffff, RZ, 0xc0, !PT ;  /* 0x0000ffff08087812 */ /* 0x000fe200078ec0ff */
[----:B------:R-:W-:Y:S01]  /*3340*/  UMOV UR19, URZ ;  /* 0x000000ff00137c82 */ /* 0x000fe20008000000 */
[----:B------:R-:W-:Y:S01]  /*3350*/  R2UR UR11, R0 ;  /* 0x00000000000b72ca */ /* 0x000fe200000e0000 */
[----:B------:R-:W-:Y:S01]  /*3360*/  UMOV UR18, URZ ;  /* 0x000000ff00127c82 */ /* 0x000fe20008000000 */
[----:B------:R-:W-:Y:S01]  /*3370*/  R2UR UR12, R8 ;  /* 0x00000000080c72ca */ /* 0x000fe200000e0000 */
[----:B------:R-:W-:Y:S01]  /*3380*/  IMAD.MOV.U32 R8, RZ, RZ, RZ ;  /* 0x000000ffff087224 */ /* 0x000fe200078e00ff */
[----:B------:R-:W-:Y:S01]  /*3390*/  UMOV UR17, URZ ;  /* 0x000000ff00117c82 */ /* 0x000fe20008000000 */
[----:B---3--:R-:W-:-:S02]  /*33a0*/  ULEA UR7, UR7, UR6, 0x18 ;  /* 0x0000000607077291 */ /* 0x008fc4000f8ec0ff */
[----:B------:R-:W-:Y:S02]  /*33b0*/  UISETP.NE.AND UP2, UPT, UR5, URZ, UPT ;  /* 0x000000ff0500728c */ /* 0x000fe4000bf45270 */
[----:B------:R-:W-:Y:S02]  /*33c0*/  UIADD3 UR13, UPT, UPT, UR7, 0x8400, URZ ;  /* 0x00008400070d7890 */ /* 0x000fe4000fffe0ff */
[----:B------:R-:W-:Y:S02]  /*33d0*/  UIADD3 UR14, UPT, UPT, UR7, 0x18400, URZ ;  /* 0x00018400070e7890 */ /* 0x000fe4000fffe0ff */
[----:B----4-:R-:W-:Y:S01]  /*33e0*/  UIADD3 UR8, UPT, UPT, UR8, 0x1f, URZ ;  /* 0x0000001f08087890 */ /* 0x010fe2000fffe0ff */
[----:B--2---:R-:W1:Y:S01]  /*33f0*/  LDS R2, [UR7+0x140] ;  /* 0x00014007ff027984 */ /* 0x004e620008000800 */
[----:B------:R-:W-:Y:S02]  /*3400*/  USHF.R.U32.HI UR13, URZ, 0x4, UR13 ;  /* 0x00000004ff0d7899 */ /* 0x000fe4000801160d */
[----:B------:R-:W-:-:S02]  /*3410*/  USHF.R.S32.HI UR6, URZ, 0x1f, UR8 ;  /* 0x0000001fff067899 */ /* 0x000fc40008011408 */
[----:B------:R-:W-:Y:S02]  /*3420*/  USHF.R.U32.HI UR14, URZ, 0x4, UR14 ;  /* 0x00000004ff0e7899 */ /* 0x000fe4000801160e */
[----:B------:R-:W-:Y:S02]  /*3430*/  ULEA.HI UR6, UR6, UR8, URZ, 0x5 ;  /* 0x0000000806067291 */ /* 0x000fe4000f8f28ff */
[----:B------:R-:W-:Y:S02]  /*3440*/  ULOP3.LUT UR13, UR13, 0x3fff, URZ, 0xc0, !UPT ;  /* 0x00003fff0d0d7892 */ /* 0x000fe4000f8ec0ff */
[----:B------:R-:W-:Y:S02]  /*3450*/  USHF.R.S32.HI UR6, URZ, 0x5, UR6 ;  /* 0x00000005ff067899 */ /* 0x000fe40008011406 */
[----:B------:R-:W-:Y:S02]  /*3460*/  ULOP3.LUT UR14, UR14, 0x3fff, URZ, 0xc0, !UPT ;  /* 0x00003fff0e0e7892 */ /* 0x000fe4000f8ec0ff */
[----:B------:R-:W-:Y:S01]  /*3470*/  UISETP.LT.AND UP0, UPT, UR6, 0x1, UPT ;  /* 0x000000010600788c */ /* 0x000fe2000bf01270 */
[----:B------:R-:W-:Y:S01]  /*3480*/  UMOV UR28, 0x0 ;  /* 0x00000000001c7882 */ /* 0x000fe20000000000 */
[----:B------:R-:W-:Y:S01]  /*3490*/  UMOV UR29, 0x10200910 ;  /* 0x10200910001d7882 */ /* 0x000fe20000000000 */
[----:B------:R-:W-:-:S02]  /*34a0*/  ULOP3.LUT UR13, UR13, 0x10000, URZ, 0xfc, !UPT ;  /* 0x000100000d0d7892 */ /* 0x000fc4000f8efcff */
[----:B------:R-:W-:Y:S02]  /*34b0*/  ULOP3.LUT UR14, UR14, 0x10000, URZ, 0xfc, !UPT ;  /* 0x000100000e0e7892 */ /* 0x000fe4000f8efcff */
[----:B------:R-:W-:Y:S01]  /*34c0*/  USEL UR20, UR6, 0x1, !UP0 ;  /* 0x0000000106147887 */ /* 0x000fe2000c000000 */
[----:B------:R-:W-:Y:S01]  /*34d0*/  UMOV UR26, 0x0 ;  /* 0x00000000001a7882 */ /* 0x000fe20000000000 */
[----:B------:R-:W-:Y:S01]  /*34e0*/  UMOV UR27, 0x10200910 ;  /* 0x10200910001b7882 */ /* 0x000fe20000000000 */
[----:B------:R-:W-:Y:S01]  /*34f0*/  UMOV UR24, 0x0 ;  /* 0x0000000000187882 */ /* 0x000fe20000000000 */
[----:B------:R-:W-:Y:S01]  /*3500*/  UMOV UR25, 0x10200910 ;  /* 0x1020091000197882 */ /* 0x000fe20000000000 */
[----:B------:R-:W-:Y:S01]  /*3510*/  UMOV UR22, 0x0 ;  /* 0x0000000000167882 */ /* 0x000fe20000000000 */
[----:B------:R-:W-:Y:S01]  /*3520*/  UMOV UR23, 0x10200910 ;  /* 0x1020091000177882 */ /* 0x000fe20000000000 */
[----:B-1----:R-:W-:Y:S02]  /*3530*/  R2UR UR21, R2 ;  /* 0x00000000021572ca */ /* 0x002fe400000e0000 */
[----:B------:R-:W-:-:S13]  /*3540*/  CS2R R2, SRZ ;  /* 0x0000000000027805 */ /* 0x000fda000001ff00 */
.L_x_74:
[C---:B------:R-:W-:Y:S02]  /*3550*/  LEA R0, R8.reuse, UR7, 0x3 ;  /* 0x0000000708007c11 */ /* 0x040fe4000f8e18ff */
[----:B------:R-:W-:Y:S02]  /*3560*/  SHF.L.U32 R5, R3, 0x1f, RZ ;  /* 0x0000001f03057819 */ /* 0x000fe400000006ff */
[----:B------:R-:W-:Y:S02]  /*3570*/  LEA R4, R8, UR7, 0x4 ;  /* 0x0000000708047c11 */ /* 0x000fe4000f8e20ff */
[----:B------:R-:W1:Y:S02]  /*3580*/  SYNCS.PHASECHK.TRANS64.TRYWAIT P0, [R0+URZ+0x90], R5 ;  /* 0x00009005000075a7 */ /* 0x000e6400080011ff */
[----:B-1-34-:R-:W-:Y:S05]  /*3590*/  @!P0 BRA `(.L_x_67) ;  /* 0x0000008400288947 */ /* 0x01afea0003800000 */
.L_x_203:
[----:B-1----:R-:W1:Y:S01]  /*35a0*/  LDS.128 R4, [R4+0x120] ;  /* 0x0001200004047984 */ /* 0x002e620000000c00 */
[----:B------:R-:W-:Y:S02]  /*35b0*/  VIADD R0, R0, 0xa0 ;  /* 0x000000a000007836 */ /* 0x000fe40000000000 */
[----:B------:R-:W-:Y:S01]  /*35c0*/  VIADD R8, R8, 0x1 ;  /* 0x0000000108087836 */ /* 0x000fe20000000000 */
[----:B------:R-:W-:Y:S01]  /*35d0*/  @!PT LDS RZ, [RZ] ;  /* 0x00000000fffff984 */ /* 0x000fe20000000800 */
[----:B------:R-:W-:Y:S01]  /*35e0*/  @!PT LDS RZ, [RZ] ;  /* 0x00000000fffff984 */ /* 0x000fe20000000800 */
[----:B------:R-:W-:Y:S01]  /*35f0*/  @!PT LDS RZ, [RZ] ;  /* 0x00000000fffff984 */ /* 0x000fe20000000800 */
[----:B------:R-:W-:Y:S01]  /*3600*/  @!PT LDS RZ, [RZ] ;  /* 0x00000000fffff984 */ /* 0x000fe20000000800 */
[----:B------:R2:W-:Y:S06]  /*3610*/  MEMBAR.ALL.CTA ;  /* 0x0000000000007992 */ /* 0x0005ec0000008000 */
[----:B--2---:R-:W2:Y:S01]  /*3620*/  FENCE.VIEW.ASYNC.S ;  /* 0x00000000000073c6 */ /* 0x004ea20000000000 */
[----:B------:R-:W-:-:S04]  /*3630*/  PRMT R0, RZ, 0x654, R0 ;  /* 0x00000654ff007816 */ /* 0x000fc80000000000 */
[----:B--2---:R2:W-:Y:S01]  /*3640*/  SYNCS.ARRIVE.TRANS64.RED.A1T0 RZ, [R0+URZ], RZ ;  /* 0x000000ff00ff79a7 */ /* 0x0045e200081004ff */
[----:B-1----:R-:W-:Y:S01]  /*3650*/  LOP3.LUT P1, RZ, R6, 0x1, RZ, 0xc0, !PT ;  /* 0x0000000106ff7812 */ /* 0x002fe2000782c0ff */
[----:B--2---:R-:W-:-:S12]  /*3660*/  BRA.U UP2, `(.L_x_68) ;  /* 0x0000000502087547 */ /* 0x004fd8000b800000 */
[----:B------:R-:W1:Y:S01]  /*3670*/  LDCU UR8, c[0x0][0x38c] ;  /* 0x00007180ff0877ac */ /* 0x000e620008000800 */
[----:B------:R-:W-:Y:S02]  /*3680*/  PLOP3.LUT P2, PT, PT, PT, PT, 0x80, 0x8 ;  /* 0x000000000008781c */ /* 0x000fe40003f4f070 */
[----:B------:R-:W-:Y:S01]  /*3690*/  SHF.L.U32 R5, R9, 0x1f, RZ ;  /* 0x0000001f09057819 */ /* 0x000fe200000006ff */
[----:B------:R-:W-:Y:S02]  /*36a0*/  ULEA UR9, UR19, UR7, 0x3 ;  /* 0x0000000713097291 */ /* 0x000fe4000f8e18ff */
[----:B------:R-:W-:Y:S02]  /*36b0*/  ULEA UR10, UR19, UR21, 0x7 ;  /* 0x00000015130a7291 */ /* 0x000fe4000f8e38ff */
[----:B-1----:R-:W-:-:S06]  /*36c0*/  UISETP.GE.AND UP0, UPT, UR8, 0x1, UPT ;  /* 0x000000010800788c */ /* 0x002fcc000bf06270 */
[----:B------:R-:W-:-:S05]  /*36d0*/  PLOP3.LUT P0, PT, PT, PT, UP0, 0x80, 0x8 ;  /* 0x000000000008781c */ /* 0x000fca0003f0f008 */
[----:B------:R-:W-:-:S08]  /*36e0*/  @UP0 ULEA UR8, UR18, UR7, 0x3 ;  /* 0x0000000712080291 */ /* 0x000fd0000f8e18ff */
[----:B------:R-:W-:-:S04]  /*36f0*/  @P0 SHF.L.U32 R0, R2, 0x1f, RZ ;  /* 0x0000001f02000819 */ /* 0x000fc800000006ff */
[----:B------:R1:W2:Y:S01]  /*3700*/  @P0 SYNCS.PHASECHK.TRANS64.TRYWAIT P2, [UR8], R0 ;  /* 0x00000000ff0005a7 */ /* 0x0002a20008041108 */
[----:B------:R-:W3:Y:S02]  /*3710*/  SYNCS.PHASECHK.TRANS64.TRYWAIT P0, [UR9+0xd0], R5 ;  /* 0x0000d005ff0075a7 */ /* 0x000ee40008001109 */
[----:B-123--:R-:W-:Y:S05]  /*3720*/  @!P0 BRA `(.L_x_69) ;  /* 0x0000008000d88947 */ /* 0x00efea0003800000 */
.L_x_205:
[----:B------:R-:W-:Y:S01]  /*3730*/  UMOV UR16, UR17 ;  /* 0x0000001100107c82 */ /* 0x000fe20008000000 */
[----:B------:R-:W-:Y:S05]  /*3740*/  BRA.U !UP0, `(.L_x_70) ;  /* 0x0000000108c07547 */ /* 0x000fea000b800000 */
[----:B------:R-:W-:Y:S02]  /*3750*/  UIADD3 UR16, UPT, UPT, UR20, UR17, URZ ;  /* 0x0000001114107290 */ /* 0x000fe4000fffe0ff */
[----:B------:R-:W-:Y:S01]  /*3760*/  UPLOP3.LUT UP3, UPT, UPT, UPT, UPT, 0x40, 0x4 ;  /* 0x000000000004789c */ /* 0x000fe20003f6e870 */
[----:B------:R-:W-:Y:S01]  /*3770*/  UMOV UR15, UR6 ;  /* 0x00000006000f7c82 */ /* 0x000fe20008000000 */
[----:B------:R-:W-:-:S09]  /*3780*/  UMOV UR46, UR18 ;  /* 0x00000012002e7c82 */ /* 0x000fd20008000000 */
.L_x_73:
[----:B--2---:R-:W-:Y:S01]  /*3790*/  ULEA UR8, UR46, UR7, 0x3 ;  /* 0x000000072e087291 */ /* 0x004fe2000f8e18ff */
[----:B---3--:R-:W-:Y:S11]  /*37a0*/  @P2 BRA `(.L_x_71) ;  /* 0x00000000000c2947 */ /* 0x008ff60003800000 */
[----:B-1----:R-:W-:Y:S04]  /*37b0*/  SHF.L.U32 R5, R2, 0x1f, RZ ;  /* 0x0000001f02057819 */ /* 0x002fe800000006ff */
[----:B------:R-:W1:Y:S02]  /*37c0*/  SYNCS.PHASECHK.TRANS64.TRYWAIT P0, [UR8], R5 ;  /* 0x00000005ff0075a7 */ /* 0x000e640008001108 */
[----:B-1----:R-:W-:Y:S05]  /*37d0*/  @!P0 BRA `(.L_x_72) ;  /* 0x0000008000c48947 */ /* 0x002fea0003800000 */
.L_x_71:
[----:B------:R-:W-:Y:S01]  /*37e0*/  UISETP.NE.AND UP0, UPT, UR15, 0x1, UPT ;  /* 0x000000010f00788c */ /* 0x000fe2000bf05270 */
[----:B------:R-:W-:Y:S01]  /*37f0*/  PLOP3.LUT P2, PT, PT, PT, PT, 0x80, 0x8 ;  /* 0x000000000008781c */ /* 0x000fe20003f4f070 */
[----:B------:R-:W-:Y:S02]  /*3800*/  UIADD3 UR18, UPT, UPT, UR46, 0x1, URZ ;  /* 0x000000012e127890 */ /* 0x000fe4000fffe0ff */
[----:B------:R-:W-:Y:S02]  /*3810*/  ULEA UR32, UR46, UR14, 0x9 ;  /* 0x0000000e2e207291 */ /* 0x000fe4000f8e48ff */
[----:B------:R-:W-:Y:S01]  /*3820*/  UISETP.NE.AND UP1, UPT, UR18, 0x4, UPT ;  /* 0x000000041200788c */ /* 0x000fe2000bf25270 */
[----:B------:R-:W-:Y:S01]  /*3830*/  PLOP3.LUT P0, PT, PT, PT, UP0, 0x80, 0x8 ;  /* 0x000000000008781c */ /* 0x000fe20003f0f008 */
[----:B------:R-:W-:Y:S02]  /*3840*/  UIADD3 UR44, UPT, UPT, UR32, 0x2, URZ ;  /* 0x00000002202c7890 */ /* 0x000fe4000fffe0ff */
[----:B------:R-:W-:Y:S02]  /*3850*/  USEL UR31, URZ, 0x1, UP1 ;  /* 0x00000001ff1f7887 */ /* 0x000fe40008800000 */
[----:B------:R-:W-:Y:S02]  /*3860*/  USEL UR18, UR18, URZ, UP1 ;  /* 0x000000ff12127287 */ /* 0x000fe40008800000 */
[----:B------:R-:W-:Y:S02]  /*3870*/  UIADD3 UR40, UPT, UPT, UR32, 0x4, URZ ;  /* 0x0000000420287890 */ /* 0x000fe4000fffe0ff */
[----:B------:R-:W-:Y:S01]  /*3880*/  @UP0 ULEA UR30, UR18, UR7, 0x3 ;  /* 0x00000007121e0291 */ /* 0x000fe2000f8e18ff */
[----:B------:R-:W-:Y:S01]  /*3890*/  LOP3.LUT R2, R2, UR31, RZ, 0x3c, !PT ;  /* 0x0000001f02027c12 */ /* 0x000fe2000f8e3cff */
[----:B------:R-:W-:Y:S02]  /*38a0*/  UIADD3 UR36, UPT, UPT, UR32, 0x6, URZ ;  /* 0x0000000620247890 */ /* 0x000fe4000fffe0ff */
[----:B------:R-:W-:Y:S01]  /*38b0*/  UIADD3 UR8, UPT, UPT, UR8, 0x20, URZ ;  /* 0x0000002008087890 */ /* 0x000fe2000fffe0ff */
[----:B-1----:R-:W-:Y:S01]  /*38c0*/  @P0 SHF.L.U32 R0, R2, 0x1f, RZ ;  /* 0x0000001f02000819 */ /* 0x002fe200000006ff */
[----:B------:R-:W-:Y:S02]  /*38d0*/  UIADD3 UR17, UPT, UPT, UR17, 0x1, URZ ;  /* 0x0000000111117890 */ /* 0x000fe4000fffe0ff */
[----:B------:R-:W-:Y:S01]  /*38e0*/  UIADD3 UR15, UPT, UPT, UR15, -0x1, URZ ;  /* 0xffffffff0f0f7890 */ /* 0x000fe2000fffe0ff */
[----:B------:R2:W3:Y:S01]  /*38f0*/  @P0 SYNCS.PHASECHK.TRANS64.TRYWAIT P2, [UR30], R0 ;  /* 0x00000000ff0005a7 */ /* 0x0004e2000804111e */
[----:B------:R-:W-:Y:S02]  /*3900*/  ULEA UR30, UR46, UR13, 0xa ;  /* 0x0000000d2e1e7291 */ /* 0x000fe4000f8e50ff */
[----:B------:R-:W-:Y:S02]  /*3910*/  UISETP.NE.AND UP0, UPT, UR17, UR16, UPT ;  /* 0x000000101100728c */ /* 0x000fe4000bf05270 */
[----:B------:R-:W-:Y:S02]  /*3920*/  UIADD3 UR42, UPT, UPT, UR30, 0x2, URZ ;  /* 0x000000021e2a7890 */ /* 0x000fe4000fffe0ff */
[----:B------:R-:W-:Y:S02]  /*3930*/  UIADD3 UR38, UPT, UPT, UR30, 0x4, URZ ;  /* 0x000000041e267890 */ /* 0x000fe4000fffe0ff */
[----:B------:R-:W-:Y:S01]  /*3940*/  UIADD3 UR34, UPT, UPT, UR30, 0x6, URZ ;  /* 0x000000061e227890 */ /* 0x000fe2000fffe0ff */
[----:B------:R-:W-:Y:S01]  /*3950*/  UMOV UR33, 0x40004040 ;  /* 0x4000404000217882 */ /* 0x000fe20000000000 */
[----:B------:R-:W-:Y:S01]  /*3960*/  UMOV UR31, 0x40004040 ;  /* 0x40004040001f7882 */ /* 0x000fe20000000000 */
[----:B------:R-:W-:Y:S01]  /*3970*/  UMOV UR45, 0x40004040 ;  /* 0x40004040002d7882 */ /* 0x000fe20000000000 */
[----:B------:R2:W-:Y:S01]  /*3980*/  UTCHMMA.2CTA gdesc[UR30], gdesc[UR32], tmem[UR10], tmem[UR28], idesc[UR29], UP3 ;  /* 0x00ff1c201e0075ea */ /* 0x0005e20009a0000a */
[----:B------:R-:W-:Y:S01]  /*3990*/  UPLOP3.LUT UP3, UPT, UPT, UPT, UPT, 0x80, 0x8 ;  /* 0x000000000008789c */ /* 0x000fe20003f6f070 */
[----:B------:R-:W-:Y:S01]  /*39a0*/  UMOV UR43, 0x40004040 ;  /* 0x40004040002b7882 */ /* 0x000fe20000000000 */
[----:B------:R-:W-:Y:S01]  /*39b0*/  UMOV UR41, 0x40004040 ;  /* 0x4000404000297882 */ /* 0x000fe20000000000 */
[----:B------:R2:W-:Y:S01]  /*39c0*/  UTCHMMA.2CTA gdesc[UR42], gdesc[UR44], tmem[UR10], tmem[UR26], idesc[UR27], UPT ;  /* 0x00ff1a2c2a0075ea */ /* 0x0005e2000ba0000a */
[----:B------:R-:W-:Y:S01]  /*39d0*/  UMOV UR39, 0x40004040 ;  /* 0x4000404000277882 */ /* 0x000fe20000000000 */
[----:B------:R-:W-:Y:S01]  /*39e0*/  UMOV UR37, 0x40004040 ;  /* 0x4000404000257882 */ /* 0x000fe20000000000 */
[----:B------:R-:W-:Y:S01]  /*39f0*/  UMOV UR35, 0x40004040 ;  /* 0x4000404000237882 */ /* 0x000fe20000000000 */
[----:B------:R2:W-:Y:S01]  /*3a00*/  UTCHMMA.2CTA gdesc[UR38], gdesc[UR40], tmem[UR10], tmem[UR24], idesc[UR25], UPT ;  /* 0x00ff1828260075ea */ /* 0x0005e2000ba0000a */
[----:B------:R2:W-:Y:S01]  /*3a10*/  UTCHMMA.2CTA gdesc[UR34], gdesc[UR36], tmem[UR10], tmem[UR22], idesc[UR23], UPT ;  /* 0x00ff1624220075ea */ /* 0x0005e2000ba0000a */
[----:B------:R2:W-:Y:S01]  /*3a20*/  UTCBAR.2CTA.MULTICAST [UR8], URZ, UR12 ;  /* 0x000000ff080073e9 */ /* 0x0005e2000820080c */
[----:B------:R-:W-:Y:S01]  /*3a30*/  UMOV UR46, UR18 ;  /* 0x00000012002e7c82 */ /* 0x000fe20008000000 */
[----:B------:R-:W-:Y:S05]  /*3a40*/  BRA.U UP0, `(.L_x_73) ;  /* 0xfffffffd00507547 */ /* 0x000fea000b83ffff */
.L_x_70:
[----:B------:R-:W-:Y:S01]  /*3a50*/  UIADD3 UR9, UPT, UPT, UR9, 0xb0, URZ ;  /* 0x000000b009097890 */ /* 0x000fe2000fffe0ff */
[----:B------:R-:W-:-:S08]  /*3a60*/  UMOV UR17, UR16 ;  /* 0x0000001000117c82 */ /* 0x000fd00008000000 */
[----:B------:R4:W-:Y:S01]  /*3a70*/  UTCBAR.2CTA.MULTICAST [UR9], URZ, UR11 ;  /* 0x000000ff090073e9 */ /* 0x0009e2000820080b */
[----:B------:R-:W-:Y:S02]  /*3a80*/  NOP ;  /* 0x0000000000007918 */ /* 0x000fe40000000000 */
.L_x_68:
[----:B------:R-:W-:Y:S01]  /*3a90*/  UIADD3 UR19, UPT, UPT, UR19, 0x1, URZ ;  /* 0x0000000113137890 */ /* 0x000fe2000fffe0ff */
[----:B------:R-:W-:-:S03]  /*3aa0*/  ISETP.NE.AND P0, PT, R8, 0x2, PT ;  /* 0x000000020800780c */ /* 0x000fc60003f05270 */
[----:B------:R-:W-:Y:S01]  /*3ab0*/  UISETP.NE.AND UP0, UPT, UR19, 0x4, UPT ;  /* 0x000000041300788c */ /* 0x000fe2000bf05270 */
[----:B-12---:R-:W-:Y:S02]  /*3ac0*/  SEL R0, RZ, 0x1, P0 ;  /* 0x00000001ff007807 */ /* 0x006fe40000000000 */
[----:B------:R-:W-:Y:S01]  /*3ad0*/  SEL R8, R8, RZ, P0 ;  /* 0x000000ff08087207 */ /* 0x000fe20000000000 */
[----:B------:R-:W-:Y:S01]  /*3ae0*/  USEL UR8, URZ, 0x1, UP0 ;  /* 0x00000001ff087887 */ /* 0x000fe20008000000 */
[----:B------:R-:W-:Y:S01]  /*3af0*/  LOP3.LUT R3, R3, R0, RZ, 0x3c, !PT ;  /* 0x0000000003037212 */ /* 0x000fe200078e3cff */
[----:B------:R-:W-:-:S04]  /*3b00*/  USEL UR19, UR19, URZ, UP0 ;  /* 0x000000ff13137287 */ /* 0x000fc80008000000 */
[----:B------:R-:W-:Y:S01]  /*3b10*/  LOP3.LUT R9, R9, UR8, RZ, 0x3c, !PT ;  /* 0x0000000809097c12 */ /* 0x000fe2000f8e3cff */
[----:B------:R-:W-:Y:S07]  /*3b20*/  @P1 BRA `(.L_x_74) ;  /* 0xfffffff800881947 */ /* 0x000fee000383ffff */
[----:B------:R-:W1:Y:S01]  /*3b30*/  S2UR UR6, SR_CgaCtaId ;  /* 0x00000000000679c3 */ /* 0x000e620000008800 */
[----:B------:R-:W-:Y:S01]  /*3b40*/  ELECT P0, URZ, PT ;  /* 0x0000000000ff782f */ /* 0x000fe20003800000 */
[----:B------:R-:W-:Y:S01]  /*3b50*/  HFMA2 R0, -RZ, RZ, 0, 5.9604644775390625e-08 ;  /* 0x00000001ff007431 */ /* 0x000fe200000001ff */
[----:B------:R-:W-:-:S05]  /*3b60*/  UMOV UR8, 0x40 ;  /* 0x0000004000087882 */ /* 0x000fca0000000000 */
[----:B------:R-:W-:Y:S01]  /*3b70*/  UVIRTCOUNT.DEALLOC.SMPOOL 0x80 ;  /* 0x000000800000784c */ /* 0x000fe20000000000 */
[----:B------:R-:W-:Y:S02]  /*3b80*/  UISETP.NE.AND UP0, UPT, UR5, URZ, UPT ;  /* 0x000000ff0500728c */ /* 0x000fe4000bf05270 */
[----:B-1----:R-:W-:-:S09]  /*3b90*/  ULEA UR6, UR6, UR8, 0x18 ;  /* 0x0000000806067291 */ /* 0x002fd2000f8ec0ff */
[----:B------:R1:W-:Y:S01]  /*3ba0*/  @P0 STS.U8 [UR6+0x1c], R0 ;  /* 0x00001c00ff000988 */ /* 0x0003e20008000006 */
[----:B------:R-:W-:Y:S05]  /*3bb0*/  BRA.U UP0, `(.L_x_75) ;  /* 0x0000000100a07547 */ /* 0x000fea000b800000 */
[----:B------:R-:W-:Y:S01]  /*3bc0*/  UIADD3 UR5, UPT, UPT, UR7, 0xd0, URZ ;  /* 0x000000d007057890 */ /* 0x000fe2000fffe0ff */
[----:B------:R-:W-:-:S03]  /*3bd0*/  SHF.L.U32 R3, R9, 0x1f, RZ ;  /* 0x0000001f09037819 */ /* 0x000fc600000006ff */
[----:B------:R-:W-:-:S09]  /*3be0*/  ULEA UR8, UR19, UR5, 0x3 ;  /* 0x0000000513087291 */ /* 0x000fd2000f8e18ff */
[----:B------:R-:W2:Y:S02]  /*3bf0*/  SYNCS.PHASECHK.TRANS64.TRYWAIT P0, [UR8], R3 ;  /* 0x00000003ff0075a7 */ /* 0x000ea40008001108 */
[----:B--2---:R-:W-:Y:S05]  /*3c00*/  @!P0 BRA `(.L_x_76) ;  /* 0x0000007c00d08947 */ /* 0x004fea0003800000 */
.L_x_208:
[----:B----4-:R-:W-:-:S04]  /*3c10*/  UIADD3 UR9, UPT, UPT, UR19, 0x1, URZ ;  /* 0x0000000113097890 */ /* 0x010fc8000fffe0ff */
        /* <DEDUP_REMOVED lines=8> */
.L_x_210:
        /* <DEDUP_REMOVED lines=9> */
.L_x_212:
[----:B------:R-:W-:-:S04]  /*3d30*/  UIADD3 UR9, UPT, UPT, UR9, 0x1, URZ ;  /* 0x0000000109097890 */ /* 0x000fc8000fffe0ff */
[----:B------:R-:W-:-:S04]  /*3d40*/  UISETP.NE.AND UP1, UPT, UR9, 0x4, UPT ;  /* 0x000000040900788c */ /* 0x000fc8000bf25270 */
[----:B------:R-:W-:Y:S02]  /*3d50*/  USEL UR8, URZ, 0x1, UP1 ;  /* 0x00000001ff087887 */ /* 0x000fe40008800000 */
[----:B------:R-:W-:-:S04]  /*3d60*/  USEL UR9, UR9, URZ, UP1 ;  /* 0x000000ff09097287 */ /* 0x000fc80008800000 */
[----:B------:R-:W-:Y:S01]  /*3d70*/  ULEA UR9, UR9, UR5, 0x3 ;  /* 0x0000000509097291 */ /* 0x000fe2000f8e18ff */
[----:B-1----:R-:W-:-:S04]  /*3d80*/  LOP3.LUT R3, R2, UR8, RZ, 0x3c, !PT ;  /* 0x0000000802037c12 */ /* 0x002fc8000f8e3cff */
[----:B------:R-:W-:Y:S01]  /*3d90*/  SHF.L.U32 R3, R3, 0x1f, RZ ;  /* 0x0000001f03037819 */ /* 0x000fe200000006ff */
[----:B------:R-:W-:-:S04]  /*3da0*/  IMAD.U32 R0, RZ, RZ, UR9 ;  /* 0x00000009ff007e24 */ /* 0x000fc8000f8e00ff */
[----:B------:R1:W2:Y:S03]  /*3db0*/  SYNCS.PHASECHK.TRANS64.TRYWAIT P0, [R0+URZ], R3 ;  /* 0x00000003000075a7 */ /* 0x0002a600080011ff */
[----:B--2---:R-:W-:Y:S05]  /*3dc0*/  @!P0 NANOSLEEP.SYNCS 0x989680 ;  /* 0x009896800000895d */ /* 0x004fea0003900000 */
[----:B------:R-:W2:Y:S02]  /*3dd0*/  @!P0 SYNCS.PHASECHK.TRANS64 P0, [R0+URZ], R3 ;  /* 0x00000003000085a7 */ /* 0x000ea400080010ff */
[----:B--2---:R-:W-:Y:S05]  /*3de0*/  @P0 BRA `(.L_x_79) ;  /* 0x0000000000200947 */ /* 0x004fea0003800000 */
.L_x_80:
[----:B--2---:R2:W4:Y:S02]  /*3df0*/  SYNCS.PHASECHK.TRANS64.TRYWAIT P0, [R0+URZ], R3 ;  /* 0x00000003000075a7 */ /* 0x00452400080011ff */
[----:B----4-:R-:W-:Y:S05]  /*3e00*/  @!P0 NANOSLEEP.SYNCS 0x989680 ;  /* 0x009896800000895d */ /* 0x010fea0003900000 */
[----:B------:R-:W4:Y:S02]  /*3e10*/  @!P0 SYNCS.PHASECHK.TRANS64 P0, [R0+URZ], R3 ;  /* 0x00000003000085a7 */ /* 0x000f2400080010ff */
[----:B----4-:R-:W-:Y:S05]  /*3e20*/  @!P0 BRA `(.L_x_80) ;  /* 0xfffffffc00f08947 */ /* 0x010fea000383ffff */
[----:B------:R-:W-:Y:S05]  /*3e30*/  BRA `(.L_x_79) ;  /* 0x00000000000c7947 */ /* 0x000fea0003800000 */
.L_x_75:
[----:B------:R-:W-:-:S04]  /*3e40*/  UIADD3 UR5, UPT, UPT, UR7, 0x110, URZ ;  /* 0x0000011007057890 */ /* 0x000fc8000fffe0ff */
[----:B------:R-:W-:-:S09]  /*3e50*/  UPRMT UR5, UR4, 0x654, UR5 ;  /* 0x0000065404057896 */ /* 0x000fd20008000005 */
[----:B------:R-:W-:Y:S03]  /*3e60*/  SYNCS.ARRIVE.TRANS64.RED.A1T0 RZ, [UR5], RZ ;  /* 0x000000ffffff79a7 */ /* 0x000fe60008100405 */
.L_x_79:
[----:B-12---:R-:W-:Y:S01]  /*3e70*/  SHF.L.U32 R3, RZ, 0x1f, RZ ;  /* 0x0000001fff037819 */ /* 0x006fe200000006ff */
[----:B------:R-:W-:Y:S01]  /*3e80*/  UIADD3 UR5, UPT, UPT, UR7, 0x110, URZ ;  /* 0x0000011007057890 */ /* 0x000fe2000fffe0ff */
[----:B------:R-:W-:Y:S02]  /*3e90*/  PLOP3.LUT P0, PT, PT, PT, UP0, 0x80, 0x8 ;  /* 0x000000000008781c */ /* 0x000fe40003f0f008 */
[----:B------:R-:W1:Y:S02]  /*3ea0*/  SYNCS.PHASECHK.TRANS64.TRYWAIT P1, [UR7+0x110], R3 ;  /* 0x00011003ff0075a7 */ /* 0x000e640008021107 */
[----:B-1----:R-:W-:Y:S09]  /*3eb0*/  @!P1 BRA `(.L_x_81) ;  /* 0x0000007c006c9947 */ /* 0x002ff20003800000 */
.L_x_214:
[----:B------:R-:W-:Y:S01]  /*3ec0*/  @!UP0 UPRMT UR5, UR4, 0x654, UR5 ;  /* 0x0000065404058896 */ /* 0x000fe20008000005 */
[----:B------:R-:W-:Y:S02]  /*3ed0*/  UMOV UR8, 0xffff ;  /* 0x0000ffff00087882 */ /* 0x000fe40000000000 */
[----:B------:R-:W-:-:S06]  /*3ee0*/  UMOV UR4, 0x1 ;  /* 0x0000000100047882 */ /* 0x000fcc0000000000 */
[----:B------:R-:W-:Y:S01]  /*3ef0*/  @!P0 SYNCS.ARRIVE.TRANS64.RED.A1T0 RZ, [UR5], RZ ;  /* 0x000000ffffff89a7 */ /* 0x000fe20008100405 */
[----:B------:R-:W-:Y:S01]  /*3f00*/  NOP ;  /* 0x0000000000007918 */ /* 0x000fe20000000000 */
[----:B-1----:R-:W1:Y:S01]  /*3f10*/  LDS R0, [UR6+0x14] ;  /* 0x00001406ff007984 */ /* 0x002e620008000800 */
[----:B------:R-:W-:-:S04]  /*3f20*/  ULOP3.LUT UR5, UR21, 0xffff, URZ, 0xc0, !UPT ;  /* 0x0000ffff15057892 */ /* 0x000fc8000f8ec0ff */
[----:B------:R-:W-:-:S04]  /*3f30*/  USHF.R.U32.HI UR5, URZ, 0x5, UR5 ;  /* 0x00000005ff057899 */ /* 0x000fc80008011605 */
[----:B------:R-:W-:Y:S02]  /*3f40*/  USHF.L.U32 UR8, UR8, UR5, URZ ;  /* 0x0000000508087299 */ /* 0x000fe400080006ff */
[----:B------:R-:W-:-:S04]  /*3f50*/  USHF.L.U32 UR4, UR4, UR5, URZ ;  /* 0x0000000504047299 */ /* 0x000fc800080006ff */
[----:B-1----:R-:W-:-:S04]  /*3f60*/  LOP3.LUT R0, R0, UR8, RZ, 0xc0, !PT ;  /* 0x0000000800007c12 */ /* 0x002fc8000f8ec0ff */
[----:B------:R-:W-:-:S13]  /*3f70*/  ISETP.NE.AND P0, PT, R0, UR8, PT ;  /* 0x0000000800007c0c */ /* 0x000fda000bf05270 */
[----:B------:R-:W-:Y:S05]  /*3f80*/  @P0 BRA `(.L_x_82) ;  /* 0x0000000000580947 */ /* 0x000fea0003800000 */
[----:B------:R-:W1:Y:S02]  /*3f90*/  LDS R0, [UR6+0x18] ;  /* 0x00001806ff007984 */ /* 0x000e640008000800 */
[----:B-1----:R-:W-:-:S04]  /*3fa0*/  LOP3.LUT R0, R0, UR4, RZ, 0xc0, !PT ;  /* 0x0000000400007c12 */ /* 0x002fc8000f8ec0ff */
[----:B------:R-:W-:-:S13]  /*3fb0*/  ISETP.NE.AND P0, PT, R0, UR4, PT ;  /* 0x0000000400007c0c */ /* 0x000fda000bf05270 */
[----:B------:R-:W-:Y:S05]  /*3fc0*/  @P0 BRA `(.L_x_83) ;  /* 0x00000000003c0947 */ /* 0x000fea0003800000 */
[----:B------:R-:W1:Y:S01]  /*3fd0*/  S2R R2, SR_LANEID ;  /* 0x0000000000027919 */ /* 0x000e620000000000 */
[----:B------:R-:W-:Y:S01]  /*3fe0*/  ULOP3.LUT UR8, URZ, UR8, URZ, 0x33, !UPT ;  /* 0x00000008ff087292 */ /* 0x000fe2000f8e33ff */
[----:B------:R-:W-:Y:S01]  /*3ff0*/  LOP3.LUT R4, RZ, UR4, RZ, 0x33, !PT ;  /* 0x00000004ff047c12 */ /* 0x000fe2000f8e33ff */
[----:B------:R-:W-:Y:S02]  /*4000*/  VOTEU.ANY UR7, UPT, PT ;  /* 0x0000000000077886 */ /* 0x000fe400038e0100 */
[----:B------:R-:W-:Y:S01]  /*4010*/  UFLO.U32 UR7, UR7 ;  /* 0x00000007000772bd */ /* 0x000fe200080e0000 */
[----:B------:R-:W2:Y:S01]  /*4020*/  REDUX UR4, R4 ;  /* 0x00000000040473c4 */ /* 0x000ea20000000000 */
[----:B------:R-:W-:-:S06]  /*4030*/  IMAD.U32 R0, RZ, RZ, UR8 ;  /* 0x00000008ff007e24 */ /* 0x000fcc000f8e00ff */
[----:B------:R1:W-:Y:S01]  /*4040*/  UTCATOMSWS.AND URZ, UR8 ;  /* 0x0000000800ff79e3 */ /* 0x0003e20008000000 */
[----:B------:R-:W3:Y:S01]  /*4050*/  REDUX UR5, R0 ;  /* 0x00000000000573c4 */ /* 0x000ee20000000000 */
[----:B-1----:R-:W-:Y:S01]  /*4060*/  ISETP.EQ.U32.AND P0, PT, R2, UR7, PT ;  /* 0x0000000702007c0c */ /* 0x002fe2000bf02070 */
[----:B--2---:R-:W-:Y:S01]  /*4070*/  IMAD.U32 R2, RZ, RZ, UR4 ;  /* 0x00000004ff027e24 */ /* 0x004fe2000f8e00ff */
[----:B---3--:R-:W-:-:S11]  /*4080*/  MOV R3, UR5 ;  /* 0x0000000500037c02 */ /* 0x008fd60008000f00 */
[----:B------:R1:W-:Y:S04]  /*4090*/  @P0 ATOMS.AND RZ, [UR6+0x14], R3 ;  /* 0x00001403ffff098c */ /* 0x0003e8000a800006 */
[----:B------:R1:W-:Y:S01]  /*40a0*/  @P0 ATOMS.AND RZ, [UR6+0x18], R2 ;  /* 0x00001802ffff098c */ /* 0x0003e2000a800006 */
[----:B------:R-:W-:Y:S05]  /*40b0*/  BRA `(.L_x_84) ;  /* 0x0000000000147947 */ /* 0x000fea0003800000 */
.L_x_83:
[----:B------:R-:W-:Y:S02]  /*40c0*/  MOV R2, 0x40e0 ;  /* 0x000040e000027802 */ /* 0x000fe40000000f00 */
[----:B---345:R-:W-:Y:S05]  /*40d0*/  CALL.REL.NOINC `($__internal_0_$__cuda_sm10x_tcgen05_guardrail_trap_col_being_dealloced_not_returned_by_alloc) ;  /* 0x0000008000fc7944 */ /* 0x038fea0003c00000 */
[----:B------:R-:W-:Y:S05]  /*40e0*/  BRA `(.L_x_84) ;  /* 0x0000000000087947 */ /* 0x000fea0003800000 */
.L_x_82:
[----:B------:R-:W-:Y:S02]  /*40f0*/  MOV R2, 0x4110 ;  /* 0x0000411000027802 */ /* 0x000fe40000000f00 */
[----:B---345:R-:W-:Y:S05]  /*4100*/  CALL.REL.NOINC `($__internal_2_$__cuda_sm10x_tcgen05_guardrail_trap_unallocated_columns_being_dealloced) ;  /* 0x0000008400087944 */ /* 0x038fea0003c00000 */
.L_x_84:
[----:B------:R-:W-:Y:S01]  /*4110*/  NOP ;  /* 0x0000000000007918 */ /* 0x000fe20000000000 */
[----:B----4-:R-:W-:Y:S05]  /*4120*/  EXIT ;  /* 0x000000000000794d */ /* 0x010fea0003800000 */
.L_x_55:
[----:B------:R-:W-:-:S09]  /*4130*/  UISETP.NE.OR UP5, UPT, UR10, 0x3, !UP5 ;  /* 0x000000030a00788c */ /* 0x000fd2000efa5670 */
[----:B------:R-:W-:Y:S05]  /*4140*/  BRA.U UP5, `(.L_x_85) ;  /* 0x0000001505907547 */ /* 0x000fea000b800000 */
[----:B------:R-:W1:Y:S01]  /*4150*/  LDC R0, c[0x0][0xb30] ;  /* 0x0002cc00ff007b82 */ /* 0x000e620000000800 */
[----:B------:R-:W2:Y:S01]  /*4160*/  LDCU.64 UR8, c[0x0][0x888] ;  /* 0x00011100ff0877ac */ /* 0x000ea20008000a00 */
[----:B------:R-:W-:Y:S02]  /*4170*/  HFMA2 R25, -RZ, RZ, 0, 0 ;  /* 0x00000000ff197431 */ /* 0x000fe400000001ff */
[----:B------:R-:W-:Y:S01]  /*4180*/  IMAD.MOV.U32 R27, RZ, RZ, RZ ;  /* 0x000000ffff1b7224 */ /* 0x000fe200078e00ff */
[----:B------:R-:W3:Y:S01]  /*4190*/  LDCU.64 UR4, c[0x0][0x890] ;  /* 0x00011200ff0477ac */ /* 0x000ee20008000a00 */
[----:B------:R-:W-:Y:S02]  /*41a0*/  IMAD.MOV.U32 R23, RZ, RZ, 0x2000 ;  /* 0x00002000ff177424 */ /* 0x000fe400078e00ff */
[----:B------:R-:W4:Y:S01]  /*41b0*/  LDC R19, c[0x0][0x370] ;  /* 0x0000dc00ff137b82 */ /* 0x000f220000000800 */
[----:B------:R-:W-:Y:S01]  /*41c0*/  UMOV UR7, 0x400 ;  /* 0x0000040000077882 */ /* 0x000fe20000000000 */
[----:B------:R-:W-:-:S02]  /*41d0*/  UPLOP3.LUT UP1, UPT, UPT, UPT, UPT, 0x40, 0x4 ;  /* 0x000000000004789c */ /* 0x000fc40003f2e870 */
[----:B------:R-:W-:-:S04]  /*41e0*/  ULEA UR7, UR37, UR7, 0x18 ;  /* 0x0000000725077291 */ /* 0x000fc8000f8ec0ff */
[----:B------:R-:W4:Y:S01]  /*41f0*/  LDC R2, c[0x0][0xb0c] ;  /* 0x0002c300ff027b82 */ /* 0x000f220000000800 */
[----:B------:R-:W-:Y:S02]  /*4200*/  UIADD3 UR41, UPT, UPT, UR7, 0x40, URZ ;  /* 0x0000004007297890 */ /* 0x000fe4000fffe0ff */
[----:B--2---:R-:W-:Y:S02]  /*4210*/  UISETP.NE.U32.AND UP2, UPT, UR8, URZ, UPT ;  /* 0x000000ff0800728c */ /* 0x004fe4000bf45070 */
[----:B------:R-:W-:Y:S02]  /*4220*/  UIADD3 UR33, UPT, UPT, UR7, 0x48, URZ ;  /* 0x0000004807217890 */ /* 0x000fe4000fffe0ff */
[----:B---3--:R-:W-:Y:S01]  /*4230*/  UISETP.NE.U32.AND UP3, UPT, UR4, URZ, UPT ;  /* 0x000000ff0400728c */ /* 0x008fe2000bf65070 */
[----:B------:R-:W2:Y:S01]  /*4240*/  LDC R18, c[0x0][0xb20] ;  /* 0x0002c800ff127b82 */ /* 0x000ea20000000800 */
[----:B-1----:R-:W-:Y:S01]  /*4250*/  ISETP.NE.AND P1, PT, R0, 0x1, PT ;  /* 0x000000010000780c */ /* 0x002fe20003f25270 */
[----:B------:R-:W-:-:S02]  /*4260*/  UISETP.NE.AND.EX UP2, UPT, UR9, URZ, UPT, UP2 ;  /* 0x000000ff0900728c */ /* 0x000fc4000bf45320 */
[----:B------:R-:W-:Y:S02]  /*4270*/  UIADD3 UR25, UPT, UPT, UR7, 0x50, URZ ;  /* 0x0000005007197890 */ /* 0x000fe4000fffe0ff */
[----:B------:R-:W-:Y:S02]  /*4280*/  UIADD3 UR17, UPT, UPT, UR7, 0x58, URZ ;  /* 0x0000005807117890 */ /* 0x000fe4000fffe0ff */
[----:B-----5:R-:W1:Y:S01]  /*4290*/  LDC.64 R32, c[0x0][0x348] ;  /* 0x0000d200ff207b82 */ /* 0x020e620000000a00 */
[----:B------:R-:W-:-:S07]  /*42a0*/  UISETP.NE.AND.EX UP3, UPT, UR5, URZ, UPT, UP3 ;  /* 0x000000ff0500728c */ /* 0x000fce000bf65330 */
[----:B------:R-:W3:Y:S08]  /*42b0*/  LDC.64 R16, c[0x0][0xb10] ;  /* 0x0002c400ff107b82 */ /* 0x000ef00000000a00 */
[----:B------:R-:W1:Y:S08]  /*42c0*/  LDC.64 R6, c[0x0][0xb18] ;  /* 0x0002c600ff067b82 */ /* 0x000e700000000a00 */
[----:B------:R-:W1:Y:S08]  /*42d0*/  LDC.64 R4, c[0x0][0xb28] ;  /* 0x0002ca00ff047b82 */ /* 0x000e700000000a00 */
[----:B--2-4-:R-:W1:Y:S02]  /*42e0*/  LDC R22, c[0x0][0x374] ;  /* 0x0000dd00ff167b82 */ /* 0x014e640000000800 */
.L_x_100:
[----:B------:R-:W-:Y:S02]  /*42f0*/  LEA R0, R27, UR7, 0x3 ;  /* 0x000000071b007c11 */ /* 0x000fe4000f8e18ff */
[----:B------:R-:W-:Y:S02]  /*4300*/  SHF.L.U32 R3, R25, 0x1f, RZ ;  /* 0x0000001f19037819 */ /* 0x000fe400000006ff */
[----:B------:R-:W-:Y:S02]  /*4310*/  LEA R28, R27, UR7, 0x4 ;  /* 0x000000071b1c7c11 */ /* 0x000fe4000f8e20ff */
[----:B--2---:R-:W2:Y:S02]  /*4320*/  SYNCS.PHASECHK.TRANS64.TRYWAIT P0, [R0+URZ+0x90], R3 ;  /* 0x00009003000075a7 */ /* 0x004ea400080011ff */
[----:B--2---:R-:W-:Y:S05]  /*4330*/  @!P0 BRA `(.L_x_86) ;  /* 0x0000007800648947 */ /* 0x004fea0003800000 */
.L_x_215:
[----:B------:R-:W-:Y:S01]  /*4340*/  ISETP.GE.AND P0, PT, R26, 0x1, PT ;  /* 0x000000011a00780c */ /* 0x000fe20003f06270 */
[----:B------:R-:W4:Y:S01]  /*4350*/  LDS.128 R28, [R28+0x120] ;  /* 0x000120001c1c7984 */ /* 0x000f220000000c00 */
[----:B--2---:R-:W-:Y:S01]  /*4360*/  VIADD R0, R0, 0xa0 ;  /* 0x000000a000007836 */ /* 0x004fe20000000000 */
[----:B------:R-:W-:Y:S01]  /*4370*/  @!PT LDS RZ, [RZ] ;  /* 0x00000000fffff984 */ /* 0x000fe20000000800 */
[----:B------:R-:W-:Y:S01]  /*4380*/  @!PT LDS RZ, [RZ] ;  /* 0x00000000fffff984 */ /* 0x000fe20000000800 */
[----:B------:R-:W-:Y:S01]  /*4390*/  @!PT LDS RZ, [RZ] ;  /* 0x00000000fffff984 */ /* 0x000fe20000000800 */
[----:B------:R-:W-:Y:S01]  /*43a0*/  @!PT LDS RZ, [RZ] ;  /* 0x00000000fffff984 */ /* 0x000fe20000000800 */
[----:B------:R2:W-:Y:S06]  /*43b0*/  MEMBAR.ALL.CTA ;  /* 0x0000000000007992 */ /* 0x0005ec0000008000 */
[----:B--2---:R-:W2:Y:S01]  /*43c0*/  FENCE.VIEW.ASYNC.S ;  /* 0x00000000000073c6 */ /* 0x004ea20000000000 */
[----:B------:R-:W-:Y:S04]  /*43d0*/  PRMT R0, RZ, 0x654, R0 ;  /* 0x00000654ff007816 */ /* 0x000fe80000000000 */
[----:B--2---:R2:W-:Y:S01]  /*43e0*/  SYNCS.ARRIVE.TRANS64.RED.A1T0 RZ, [R0+URZ], RZ ;  /* 0x000000ff00ff79a7 */ /* 0x0045e200081004ff */
[----:B----4-:R-:W-:Y:S11]  /*43f0*/  LOP3.LUT P3, RZ, R30, 0x1, RZ, 0xc0, !PT ;  /* 0x000000011eff7812 */ /* 0x010ff6000786c0ff */
[----:B------:R-:W-:Y:S02]  /*4400*/  @!UPT UIADD3 URZ, UPT, UPT, URZ, URZ, URZ ;  /* 0x000000fffffff290 */ /* 0x000fe4000fffe0ff */
[----:B------:R-:W-:Y:S02]  /*4410*/  @P3 MOV R13, R28 ;  /* 0x0000001c000d3202 */ /* 0x000fe40000000f00 */
[----:B------:R-:W-:Y:S01]  /*4420*/  @P3 LOP3.LUT R8, R29, 0xffff, RZ, 0xc0, !PT ;  /* 0x0000ffff1d083812 */ /* 0x000fe200078ec0ff */
[----:B--2---:R-:W-:Y:S06]  /*4430*/  @!P0 BRA `(.L_x_87) ;  /* 0x0000000000a48947 */ /* 0x004fec0003800000 */
[----:B-1----:R-:W-:Y:S01]  /*4440*/  IMAD.HI.U32 R37, R22, R7, RZ ;  /* 0x0000000716257227 */ /* 0x002fe200078e00ff */
[----:B------:R-:W-:Y:S02]  /*4450*/  ISETP.NE.AND P0, PT, R6, 0x1, PT ;  /* 0x000000010600780c */ /* 0x000fe40003f05270 */
[----:B------:R-:W-:Y:S01]  /*4460*/  ISETP.NE.AND P2, PT, R26, 0x1, PT ;  /* 0x000000011a00780c */ /* 0x000fe20003f45270 */
[----:B---3--:R-:W-:Y:S01]  /*4470*/  IMAD.HI.U32 R34, R19, R16, RZ ;  /* 0x0000001013227227 */ /* 0x008fe200078e00ff */
[----:B------:R-:W-:Y:S02]  /*4480*/  SHF.R.U32.HI R37, RZ, R18, R37 ;  /* 0x00000012ff257219 */ /* 0x000fe40000011625 */
[----:B------:R-:W-:Y:S01]  /*4490*/  ISETP.NE.AND P4, PT, R2, 0x1, PT ;  /* 0x000000010200780c */ /* 0x000fe20003f85270 */
[----:B------:R-:W-:Y:S01]  /*44a0*/  IMAD.HI.U32 R36, R13, R16, RZ ;  /* 0x000000100d247227 */ /* 0x000fe200078e00ff */
[----:B------:R-:W-:Y:S02]  /*44b0*/  SHF.R.U32.HI R34, RZ, R17, R34 ;  /* 0x00000011ff227219 */ /* 0x000fe40000011622 */
[----:B------:R-:W-:Y:S01]  /*44c0*/  SEL R3, R22, R37, !P0 ;  /* 0x0000002516037207 */ /* 0x000fe20004000000 */
[C---:B------:R-:W-:Y:S01]  /*44d0*/  IMAD.HI.U32 R37, R8.reuse, R7, RZ ;  /* 0x0000000708257227 */ /* 0x040fe200078e00ff */
[----:B------:R-:W-:Y:S02]  /*44e0*/  SEL R11, R19, R34, !P4 ;  /* 0x00000022130b7207 */ /* 0x000fe40006000000 */
[----:B------:R-:W-:Y:S01]  /*44f0*/  SHF.R.U32.HI R36, RZ, R17, R36 ;  /* 0x00000011ff247219 */ /* 0x000fe20000011624 */
[----:B------:R-:W-:Y:S01]  /*4500*/  IMAD.HI.U32 R38, R3, R4, RZ ;  /* 0x0000000403267227 */ /* 0x000fe200078e00ff */
[----:B------:R-:W-:Y:S03]  /*4510*/  SHF.R.U32.HI R37, RZ, R18, R37 ;  /* 0x00000012ff257219 */ /* 0x000fe60000011625 */
[----:B------:R-:W-:Y:S01]  /*4520*/  IMAD.HI.U32 R34, R11, R4, RZ ;  /* 0x000000040b227227 */ /* 0x000fe200078e00ff */
[----:B------:R-:W-:Y:S02]  /*4530*/  @P2 SHF.R.U32.HI R3, RZ, R5, R38 ;  /* 0x00000005ff032219 */ /* 0x000fe40000011626 */
[----:B------:R-:W-:Y:S02]  /*4540*/  SEL R9, R8, R37, !P0 ;  /* 0x0000002508097207 */ /* 0x000fe40004000000 */
[----:B------:R-:W-:Y:S01]  /*4550*/  @P2 SHF.R.U32.HI R11, RZ, R5, R34 ;  /* 0x00000005ff0b2219 */ /* 0x000fe20000011622 */
[C---:B------:R-:W-:Y:S01]  /*4560*/  IMAD R10, R26.reuse, R3, RZ ;  /* 0x000000031a0a7224 */ /* 0x040fe200078e02ff */
[----:B------:R-:W-:Y:S01]  /*4570*/  SEL R3, R13, R36, !P4 ;  /* 0x000000240d037207 */ /* 0x000fe20006000000 */
[C---:B------:R-:W-:Y:S03]  /*4580*/  IMAD.HI.U32 R14, R9.reuse, R4, RZ ;  /* 0x00000004090e7227 */ /* 0x040fe600078e00ff */
[----:B------:R-:W-:Y:S01]  /*4590*/  ISETP.GE.AND P0, PT, R9, R10, PT ;  /* 0x0000000a0900720c */ /* 0x000fe20003f06270 */
[C---:B------:R-:W-:Y:S01]  /*45a0*/  IMAD R12, R26.reuse, R11, RZ ;  /* 0x0000000b1a0c7224 */ /* 0x040fe200078e02ff */
[-C--:B------:R-:W-:Y:S04]  /*45b0*/  SHF.R.U32.HI R14, RZ, R5.reuse, R14 ;  /* 0x00000005ff0e7219 */ /* 0x080fe8000001160e */
[----:B------:R-:W-:Y:S02]  /*45c0*/  ISETP.GE.OR P0, PT, R3, R12, P0 ;  /* 0x0000000c0300720c */ /* 0x000fe40000706670 */
[----:B------:R-:W-:Y:S05]  /*45d0*/  SEL R15, R9, R14, !P2 ;  /* 0x0000000e090f7207 */ /* 0x000fea0005000000 */
[----:B------:R-:W-:Y:S04]  /*45e0*/  IMAD.MOV R14, RZ, RZ, -R15 ;  /* 0x000000ffff0e7224 */ /* 0x000fe800078e0a0f */
[----:B------:R-:W-:Y:S02]  /*45f0*/  IMAD R14, R26, R14, R9 ;  /* 0x0000000e1a0e7224 */ /* 0x000fe400078e0209 */
[C---:B------:R-:W-:Y:S05]  /*4600*/  @!P0 IMAD.HI.U32 R10, R3.reuse, R4, RZ ;  /* 0x00000004030a8227 */ /* 0x040fea00078e00ff */
[----:B------:R-:W-:Y:S04]  /*4610*/  @!P0 SHF.R.U32.HI R10, RZ, R5, R10 ;  /* 0x00000005ff0a8219 */ /* 0x000fe8000001160a */
[----:B------:R-:W-:Y:S01]  /*4620*/  @!P0 SEL R0, R3, R10, !P2 ;  /* 0x0000000a03008207 */ /* 0x000fe20005000000 */
[----:B------:R-:W-:Y:S03]  /*4630*/  IMAD.MOV R10, RZ, RZ, -R3 ;  /* 0x000000ffff0a7224 */ /* 0x000fe600078e0a03 */
[----:B------:R-:W-:Y:S01]  /*4640*/  @!P0 IADD3 R15, PT, PT, R15, -R0, RZ ;  /* 0x800000000f0f8210 */ /* 0x000fe20007ffe0ff */
[----:B------:R-:W-:Y:S01]  /*4650*/  @!P0 IMAD R0, R11, R14, R0 ;  /* 0x0000000e0b008224 */ /* 0x000fe200078e0200 */
[----:B------:R-:W-:Y:S01]  /*4660*/  IADD3 R11, PT, PT, -R9, RZ, RZ ;  /* 0x000000ff090b7210 */ /* 0x000fe20007ffe1ff */
[----:B------:R-:W-:Y:S02]  /*4670*/  IMAD R13, R2, R10, R13 ;  /* 0x0000000a020d7224 */ /* 0x000fe400078e020d */
[----:B------:R-:W-:Y:S02]  /*4680*/  @!P0 IMAD R9, R15, R26, R3 ;  /* 0x0000001a0f098224 */ /* 0x000fe400078e0203 */
[----:B------:R-:W-:Y:S02]  /*4690*/  @!P0 IMAD.MOV.U32 R3, RZ, RZ, R0 ;  /* 0x000000ffff038224 */ /* 0x000fe400078e0000 */
[----:B------:R-:W-:Y:S02]  /*46a0*/  IMAD R8, R6, R11, R8 ;  /* 0x0000000b06087224 */ /* 0x000fe400078e0208 */
[----:B------:R-:W-:Y:S02]  /*46b0*/  IMAD R13, R3, R2, R13 ;  /* 0x00000002030d7224 */ /* 0x000fe400078e020d */
[----:B------:R-:W-:Y:S02]  /*46c0*/  IMAD R8, R9, R6, R8 ;  /* 0x0000000609087224 */ /* 0x000fe400078e0208 */
.L_x_87:
[----:B------:R-:W-:Y:S05]  /*46d0*/  BRA.U UP1, `(.L_x_88) ;  /* 0x0000000101107547 */ /* 0x000fea000b800000 */
[----:B------:R-:W-:Y:S04]  /*46e0*/  MOV R0, UR6 ;  /* 0x0000000600007c02 */ /* 0x000fe80008000f00 */
[----:B------:R-:W-:Y:S04]  /*46f0*/  SHF.L.U32 R3, R0, 0x1f, RZ ;  /* 0x0000001f00037819 */ /* 0x000fe800000006ff */
[----:B------:R-:W2:Y:S02]  /*4700*/  SYNCS.PHASECHK.TRANS64.TRYWAIT P0, [UR7+0x88], R3 ;  /* 0x00008803ff0075a7 */ /* 0x000ea40008001107 */
[----:B--2---:R-:W-:Y:S05]  /*4710*/  @!P0 BRA `(.L_x_89) ;  /* 0x0000007400808947 */ /* 0x004fea0003800000 */
.L_x_88:
[----:B------:R-:W-:Y:S01]  /*4720*/  R2UR UR43, R21 ;  /* 0x00000000152b72ca */ /* 0x000fe200000e0000 */
[----:B------:R-:W-:Y:S01]  /*4730*/  IMAD.MOV.U32 R12, RZ, RZ, 0x1 ;  /* 0x00000001ff0c7424 */ /* 0x000fe200078e00ff */
[----:B------:R-:W-:Y:S02]  /*4740*/  R2UR UR42, R20 ;  /* 0x00000000142a72ca */ /* 0x000fe400000e0000 */
[----:B------:R-:W-:Y:S02]  /*4750*/  ISETP.NE.U32.AND P2, PT, RZ, UR4, PT ;  /* 0x00000004ff007c0c */ /* 0x000fe4000bf45070 */
[----:B------:R-:W-:Y:S02]  /*4760*/  SHF.L.U32 R12, R12, 0x1f, RZ ;  /* 0x0000001f0c0c7819 */ /* 0x000fe400000006ff */
[----:B------:R-:W-:Y:S05]  /*4770*/  ISETP.NE.AND.EX P2, PT, RZ, UR5, PT, P2 ;  /* 0x00000005ff007c0c */ /* 0x000fea000bf45320 */
[----:B------:R-:W-:Y:S02]  /*4780*/  USHF.L.U32 UR43, UR43, 0x7, URZ ;  /* 0x000000072b2b7899 */ /* 0x000fe400080006ff */
[----:B------:R-:W-:Y:S01]  /*4790*/  USHF.L.U32 UR42, UR42, 0x7, URZ ;  /* 0x000000072a2a7899 */ /* 0x000fe200080006ff */
[----:B------:R-:W-:Y:S11]  /*47a0*/  BRA.U !UP3, `(.L_x_90) ;  /* 0x000000010b347547 */ /* 0x000ff6000b800000 */
[----:B------:R-:W-:Y:S01]  /*47b0*/  UPLOP3.LUT UP0, UPT, UPT, UPT, UP2, 0x80, 0x8 ;  /* 0x000000000008789c */ /* 0x000fe20003f0f020 */
[----:B--2---:R-:W-:Y:S02]  /*47c0*/  HFMA2 R0, -RZ, RZ, 0, 5.9604644775390625e-08 ;  /* 0x00000001ff007431 */ /* 0x004fe400000001ff */
[----:B------:R-:W-:Y:S03]  /*47d0*/  IMAD.MOV.U32 R67, RZ, RZ, 0x1 ;  /* 0x00000001ff437424 */ /* 0x000fe600078e00ff */
[----:B------:R-:W-:Y:S05]  /*47e0*/  PLOP3.LUT P0, PT, PT, PT, UP0, 0x80, 0x8 ;  /* 0x000000000008781c */ /* 0x000fea0003f0f008 */
[----:B------:R-:W2:Y:S01]  /*47f0*/  @UP0 LDCU.64 UR10, c[0x0][0x888] ;  /* 0x00011100ff0a07ac */ /* 0x000ea20008000a00 */
[----:B------:R-:W-:Y:S07]  /*4800*/  @UP0 UIMAD UR8, UR36, UR4, URZ ;  /* 0x00000004240802a4 */ /* 0x000fee000f8e02ff */
[----:B------:R-:W-:Y:S01]  /*4810*/  @!P0 PRMT R67, R0, 0x7610, R67 ;  /* 0x0000761000438816 */ /* 0x000fe20000000043 */
[----:B--2---:R-:W-:Y:S03]  /*4820*/  @UP0 UIMAD.WIDE UR10, UR8, 0x4, UR10 ;  /* 0x00000004080a08a5 */ /* 0x004fe6000f8e020a */
[----:B------:R-:W2:Y:S03]  /*4830*/  @!UP0 LDCU UR8, c[0x0][0x880] ;  /* 0x00011000ff0887ac */ /* 0x000ea60008000800 */
[----:B------:R-:W-:Y:S01]  /*4840*/  IMAD.U32 R10, RZ, RZ, UR10 ;  /* 0x0000000aff0a7e24 */ /* 0x000fe2000f8e00ff */
[----:B------:R-:W-:Y:S05]  /*4850*/  MOV R11, UR11 ;  /* 0x0000000b000b7c02 */ /* 0x000fea0008000f00 */
[----:B------:R4:W5:Y:S02]  /*4860*/  @P0 LDG.E R35, desc[UR46][R10.64] ;  /* 0x0000002e0a230981 */ /* 0x000964000c1e1900 */
[----:B--2-4-:R-:W-:Y:S07]  /*4870*/  @!P0 IMAD.U32 R35, RZ, RZ, UR8 ;  /* 0x00000008ff238e24 */ /* 0x014fee000f8e00ff */
.L_x_90:
[----:B-----5:R-:W-:Y:S01]  /*4880*/  @!P2 FSETP.EQ.AND P0, PT, R35, RZ, PT ;  /* 0x000000ff2300a20b */ /* 0x020fe20003f02000 */
[----:B------:R-:W-:Y:S01]  /*4890*/  @!UPT UIADD3 URZ, UPT, UPT, URZ, URZ, URZ ;  /* 0x000000fffffff290 */ /* 0x000fe2000fffe0ff */
[----:B------:R-:W-:Y:S11]  /*48a0*/  @!P2 BRA `(.L_x_91) ;  /* 0x000000000014a947 */ /* 0x000ff60003800000 */
[----:B------:R-:W-:Y:S02]  /*48b0*/  LOP3.LUT P2, RZ, R67, 0xff, RZ, 0xc0, !PT ;  /* 0x000000ff43ff7812 */ /* 0x000fe4000784c0ff */
[----:B------:R-:W-:Y:S04]  /*48c0*/  PLOP3.LUT P0, PT, PT, PT, UP0, 0x80, 0x8 ;  /* 0x000000000008781c */ /* 0x000fe80003f0f008 */
[----:B------:R-:W-:Y:S07]  /*48d0*/  PLOP3.LUT P0, PT, P0, PT, PT, 0x8, 0x80 ;  /* 0x000000000080781c */ /* 0x000fee000070e170 */
[----:B------:R-:W-:Y:S11]  /*48e0*/  @P2 FSETP.EQ.AND P0, PT, R35, RZ, PT ;  /* 0x000000ff2300220b */ /* 0x000ff60003f02000 */
[----:B------:R-:W-:Y:S02]  /*48f0*/  @!UPT UIADD3 URZ, UPT, UPT, URZ, URZ, URZ ;  /* 0x000000fffffff290 */ /* 0x000fe4000fffe0ff */
.L_x_91:
[----:B------:R-:W4:Y:S01]  /*4900*/  SYNCS.PHASECHK.TRANS64.TRYWAIT P2, [UR7+0x60], R12 ;  /* 0x0000600cff0075a7 */ /* 0x000f220008041107 */
[----:B------:R-:W-:Y:S04]  /*4910*/  ELECT P4, URZ, PT ;  /* 0x0000000000ff782f */ /* 0x000fe80003880000 */
[----:B------:R-:W-:Y:S11]  /*4920*/  PLOP3.LUT P4, PT, P0, P4, PT, 0xf2, 0x2f ;  /* 0x00000000002f781c */ /* 0x000ff60000789e72 */
[----:B------:R-:W-:Y:S02]  /*4930*/  @!UPT UIADD3 URZ, UPT, UPT, URZ, URZ, URZ ;  /* 0x000000fffffff290 */ /* 0x000fe4000fffe0ff */
[----:B-1----:R-:W-:Y:S05]  /*4940*/  @!P4 IADD3 R9, P0, PT, R32, 0x580, RZ ;  /* 0x000005802009c810 */ /* 0x002fea0007f1e0ff */
[----:B--2---:R-:W-:Y:S01]  /*4950*/  @!P4 IMAD.X R0, RZ, RZ, R33, P0 ;  /* 0x000000ffff00c224 */ /* 0x004fe200000e0621 */
[----:B----4-:R-:W-:Y:S07]  /*4960*/  @!P2 BRA `(.L_x_92) ;  /* 0x000000740004a947 */ /* 0x010fee0003800000 */
.L_x_218:
[----:B------:R-:W-:Y:S01]  /*4970*/  @!P4 R2UR UR9, R9 ;  /* 0x000000000909c2ca */ /* 0x000fe200000e0000 */
[----:B------:R-:W-:Y:S01]  /*4980*/  VOTEU.ALL UP1, P4 ;  /* 0x0000000000ff7886 */ /* 0x000fe20002020000 */
[----:B------:R-:W-:Y:S01]  /*4990*/  @!P4 R2UR UR8, R0 ;  /* 0x000000000008c2ca */ /* 0x000fe200000e0000 */
[----:B------:R-:W-:Y:S01]  /*49a0*/  @!P4 IMAD.MOV.U32 R0, RZ, RZ, 0x2000 ;  /* 0x00002000ff00c424 */ /* 0x000fe200078e00ff */
[----:B------:R-:W-:Y:S01]  /*49b0*/  UMOV UR44, UR36 ;  /* 0x00000024002c7c82 */ /* 0x000fe20008000000 */
[----:B------:R-:W-:Y:S01]  /*49c0*/  UPRMT UR21, UR37, 0x654, UR41 ;  /* 0x0000065425157896 */ /* 0x000fe20008000029 */
[----:B------:R-:W-:Y:S01]  /*49d0*/  @!P4 IADD3 R9, P0, PT, R32, 0x580, RZ ;  /* 0x000005802009c810 */ /* 0x000fe20007f1e0ff */
[----:B------:R-:W-:Y:S01]  /*49e0*/  @!UP1 UIADD3 UR40, UPT, UPT, UR7, 0x200, URZ ;  /* 0x0000020007289890 */ /* 0x000fe2000fffe0ff */
[----:B------:R-:W-:Y:S05]  /*49f0*/  VOTEU.ALL UP1, P4 ;  /* 0x0000000000ff7886 */ /* 0x000fea0002020000 */
[----:B------:R-:W-:Y:S01]  /*4a00*/  IMAD.U32 R10, RZ, RZ, UR9 ;  /* 0x00000009ff0a7e24 */ /* 0x000fe2000f8e00ff */
[----:B------:R-:W-:Y:S01]  /*4a10*/  UMOV UR9, 0x10000000 ;  /* 0x1000000000097882 */ /* 0x000fe20000000000 */
[----:B------:R-:W-:Y:S01]  /*4a20*/  IMAD.U32 R11, RZ, RZ, UR8 ;  /* 0x00000008ff0b7e24 */ /* 0x000fe2000f8e00ff */
[----:B------:R-:W-:Y:S02]  /*4a30*/  UMOV UR8, 0x0 ;  /* 0x0000000000087882 */ /* 0x000fe40000000000 */
[----:B------:R-:W-:Y:S02]  /*4a40*/  @!P4 R2UR UR10, R10 ;  /* 0x000000000a0ac2ca */ /* 0x000fe400000e0000 */
[----:B------:R-:W-:Y:S11]  /*4a50*/  @!P4 R2UR UR11, R11 ;  /* 0x000000000b0bc2ca */ /* 0x000ff600000e0000 */
[----:B------:R-:W-:Y:S02]  /*4a60*/  @!UPT UIADD3 URZ, UPT, UPT, URZ, URZ, URZ ;  /* 0x000000fffffff290 */ /* 0x000fe4000fffe0ff */
[----:B------:R2:W-:Y:S01]  /*4a70*/  @!UP1 UTMALDG.3D [UR40], [UR10], desc[UR8] ;  /* 0x000008280a0095b4 */ /* 0x0005e20008011000 */
[----:B------:R4:W-:Y:S01]  /*4a80*/  @!P4 SYNCS.ARRIVE.TRANS64.RED.A0TR RZ, [UR7+0x40], R0 ;  /* 0x00004000ffffc9a7 */ /* 0x0009e20008300407 */
[----:B------:R-:W-:Y:S01]  /*4a90*/  SYNCS.ARRIVE.TRANS64.RED.A1T0 RZ, [UR21], RZ ;  /* 0x000000ffffff79a7 */ /* 0x000fe20008100415 */
[----:B----4-:R-:W-:Y:S01]  /*4aa0*/  @!P4 IMAD.X R0, RZ, RZ, R33, P0 ;  /* 0x000000ffff00c224 */ /* 0x010fe200000e0621 */
[----:B------:R-:W4:Y:S02]  /*4ab0*/  SYNCS.PHASECHK.TRANS64.TRYWAIT P2, [UR7+0x68], R12 ;  /* 0x0000680cff0075a7 */ /* 0x000f240008041107 */
[----:B--2-4-:R-:W-:Y:S05]  /*4ac0*/  @!P2 BRA `(.L_x_93) ;  /* 0x0000007000c4a947 */ /* 0x014fea0003800000 */
.L_x_220:
[----:B------:R-:W-:Y:S01]  /*4ad0*/  @!P4 R2UR UR9, R9 ;  /* 0x000000000909c2ca */ /* 0x000fe200000e0000 */
[----:B------:R-:W-:Y:S01]  /*4ae0*/  VOTEU.ALL UP1, P4 ;  /* 0x0000000000ff7886 */ /* 0x000fe20002020000 */
[----:B------:R-:W-:Y:S01]  /*4af0*/  @!P4 R2UR UR8, R0 ;  /* 0x000000000008c2ca */ /* 0x000fe200000e0000 */
[----:B------:R-:W-:Y:S01]  /*4b00*/  @!P4 IMAD.MOV.U32 R0, RZ, RZ, 0x2000 ;  /* 0x00002000ff00c424 */ /* 0x000fe200078e00ff */
[----:B------:R-:W-:Y:S01]  /*4b10*/  UMOV UR35, UR43 ;  /* 0x0000002b00237c82 */ /* 0x000fe20008000000 */
[----:B------:R-:W-:Y:S01]  /*4b20*/  UPRMT UR15, UR37, 0x654, UR33 ;  /* 0x00000654250f7896 */ /* 0x000fe20008000021 */
[----:B------:R-:W-:Y:S01]  /*4b30*/  @!P4 IADD3 R9, P0, PT, R32, 0x580, RZ ;  /* 0x000005802009c810 */ /* 0x000fe20007f1e0ff */
[----:B------:R-:W-:Y:S02]  /*4b40*/  @!UP1 UIADD3 UR34, UPT, UPT, UR42, 0x10, URZ ;  /* 0x000000102a229890 */ /* 0x000fe4000fffe0ff */
[----:B------:R-:W-:Y:S01]  /*4b50*/  @!UP1 UIADD3 UR32, UPT, UPT, UR7, 0x2200, URZ ;  /* 0x0000220007209890 */ /* 0x000fe2000fffe0ff */
[----:B------:R-:W-:Y:S03]  /*4b60*/  VOTEU.ALL UP1, P4 ;  /* 0x0000000000ff7886 */ /* 0x000fe60002020000 */
        /* <DEDUP_REMOVED lines=13> */
.L_x_222:
[----:B------:R-:W-:Y:S01]  /*4c40*/  @!P4 R2UR UR9, R9 ;  /* 0x000000000909c2ca */ /* 0x000fe200000e0000 */
[----:B------:R-:W-:Y:S01]  /*4c50*/  VOTEU.ALL UP1, P4 ;  /* 0x0000000000ff7886 */ /* 0x000fe20002020000 */
[----:B------:R-:W-:Y:S01]  /*4c60*/  @!P4 R2UR UR8, R0 ;  /* 0x000000000008c2ca */ /* 0x000fe200000e0000 */
[----:B------:R-:W-:Y:S01]  /*4c70*/  @!P4 IMAD.MOV.U32 R0, RZ, RZ, 0x2000 ;  /* 0x00002000ff00c424 */ /* 0x000fe200078e00ff */
[----:B------:R-:W-:Y:S01]  /*4c80*/  UMOV UR27, UR43 ;  /* 0x0000002b001b7c82 */ /* 0x000fe20008000000 */
[----:B------:R-:W-:Y:S01]  /*4c90*/  UMOV UR28, UR36 ;  /* 0x00000024001c7c82 */ /* 0x000fe20008000000 */
[----:B------:R-:W-:Y:S01]  /*4ca0*/  @!UP1 UIADD3 UR26, UPT, UPT, UR42, 0x20, URZ ;  /* 0x000000202a1a9890 */ /* 0x000fe2000fffe0ff */
[----:B------:R-:W-:Y:S01]  /*4cb0*/  @!P4 IADD3 R9, P0, PT, R32, 0x580, RZ ;  /* 0x000005802009c810 */ /* 0x000fe20007f1e0ff */
[----:B------:R-:W-:Y:S01]  /*4cc0*/  @!UP1 UIADD3 UR24, UPT, UPT, UR7, 0x4200, URZ ;  /* 0x0000420007189890 */ /* 0x000fe2000fffe0ff */
[----:B------:R-:W-:Y:S01]  /*4cd0*/  VOTEU.ALL UP1, P4 ;  /* 0x0000000000ff7886 */ /* 0x000fe20002020000 */
[----:B------:R-:W-:Y:S03]  /*4ce0*/  UPRMT UR14, UR37, 0x654, UR25 ;  /* 0x00000654250e7896 */ /* 0x000fe60008000019 */
        /* <DEDUP_REMOVED lines=13> */
.L_x_224:
[----:B------:R-:W-:Y:S01]  /*4dc0*/  @!P4 R2UR UR9, R9 ;  /* 0x000000000909c2ca */ /* 0x000fe200000e0000 */
[----:B------:R-:W-:Y:S01]  /*4dd0*/  VOTEU.ALL UP1, P4 ;  /* 0x0000000000ff7886 */ /* 0x000fe20002020000 */
[----:B------:R-:W-:Y:S01]  /*4de0*/  @!P4 R2UR UR8, R0 ;  /* 0x000000000008c2ca */ /* 0x000fe200000e0000 */
[----:B------:R-:W-:Y:S01]  /*4df0*/  @!P4 IMAD.MOV.U32 R0, RZ, RZ, 0x2000 ;  /* 0x00002000ff00c424 */ /* 0x000fe200078e00ff */
[----:B------:R-:W-:Y:S01]  /*4e00*/  UMOV UR19, UR43 ;  /* 0x0000002b00137c82 */ /* 0x000fe20008000000 */
[----:B------:R-:W-:Y:S01]  /*4e10*/  UMOV UR20, UR36 ;  /* 0x0000002400147c82 */ /* 0x000fe20008000000 */
[----:B------:R-:W-:Y:S01]  /*4e20*/  @!UP1 UIADD3 UR18, UPT, UPT, UR42, 0x30, URZ ;  /* 0x000000302a129890 */ /* 0x000fe2000fffe0ff */
[----:B------:R-:W-:Y:S01]  /*4e30*/  SHF.L.U32 R20, RZ, 0x1f, RZ ;  /* 0x0000001fff147819 */ /* 0x000fe200000006ff */
[----:B------:R-:W-:Y:S01]  /*4e40*/  @!UP1 UIADD3 UR16, UPT, UPT, UR7, 0x6200, URZ ;  /* 0x0000620007109890 */ /* 0x000fe2000fffe0ff */
[----:B------:R-:W-:Y:S01]  /*4e50*/  @!P4 IADD3 R9, P0, PT, R32, 0x580, RZ ;  /* 0x000005802009c810 */ /* 0x000fe20007f1e0ff */
[----:B------:R-:W-:Y:S01]  /*4e60*/  VOTEU.ALL UP1, P4 ;  /* 0x0000000000ff7886 */ /* 0x000fe20002020000 */
[----:B------:R-:W-:Y:S02]  /*4e70*/  UPRMT UR13, UR37, 0x654, UR17 ;  /* 0x00000654250d7896 */ /* 0x000fe40008000011 */
        /* <DEDUP_REMOVED lines=13> */
.L_x_226:
[----:B------:R-:W-:Y:S01]  /*4f50*/  @!P4 R2UR UR9, R9 ;  /* 0x000000000909c2ca */ /* 0x000fe200000e0000 */
[----:B------:R-:W-:Y:S01]  /*4f60*/  VOTEU.ALL UP1, P4 ;  /* 0x0000000000ff7886 */ /* 0x000fe20002020000 */
[----:B------:R-:W-:Y:S01]  /*4f70*/  @!P4 R2UR UR8, R0 ;  /* 0x000000000008c2ca */ /* 0x000fe200000e0000 */
[----:B------:R-:W-:Y:S01]  /*4f80*/  @!P4 IMAD.MOV.U32 R0, RZ, RZ, 0x2000 ;  /* 0x00002000ff00c424 */ /* 0x000fe200078e00ff */
[----:B------:R-:W-:Y:S01]  /*4f90*/  UMOV UR18, 0x0 ;  /* 0x0000000000127882 */ /* 0x000fe20000000000 */
[----:B------:R-:W-:Y:S01]  /*4fa0*/  UMOV UR19, 0x10000000 ;  /* 0x1000000000137882 */ /* 0x000fe20000000000 */
[----:B------:R-:W-:Y:S01]  /*4fb0*/  @!UP1 UIADD3 UR10, UPT, UPT, UR42, 0x40, URZ ;  /* 0x000000402a0a9890 */ /* 0x000fe2000fffe0ff */
[----:B------:R-:W-:Y:S01]  /*4fc0*/  @!P4 IADD3 R9, P0, PT, R32, 0x580, RZ ;  /* 0x000005802009c810 */ /* 0x000fe20007f1e0ff */
[----:B------:R-:W-:Y:S01]  /*4fd0*/  UMOV UR11, UR43 ;  /* 0x0000002b000b7c82 */ /* 0x000fe20008000000 */
[----:B------:R-:W-:Y:S04]  /*4fe0*/  UMOV UR12, UR36 ;  /* 0x00000024000c7c82 */ /* 0x000fe80008000000 */
[----:B------:R-:W-:Y:S01]  /*4ff0*/  IMAD.U32 R10, RZ, RZ, UR9 ;  /* 0x00000009ff0a7e24 */ /* 0x000fe2000f8e00ff */
[----:B------:R-:W-:Y:S01]  /*5000*/  UMOV UR9, UR41 ;  /* 0x0000002900097c82 */ /* 0x000fe20008000000 */
[----:B------:R-:W-:Y:S01]  /*5010*/  IMAD.U32 R11, RZ, RZ, UR8 ;  /* 0x00000008ff0b7e24 */ /* 0x000fe2000f8e00ff */
[----:B------:R-:W-:Y:S02]  /*5020*/  @!UP1 UIADD3 UR8, UPT, UPT, UR7, 0x200, URZ ;  /* 0x0000020007089890 */ /* 0x000fe4000fffe0ff */
[----:B------:R-:W-:Y:S01]  /*5030*/  @!P4 R2UR UR22, R10 ;  /* 0x000000000a16c2ca */ /* 0x000fe200000e0000 */
[----:B------:R-:W-:Y:S01]  /*5040*/  VOTEU.ALL UP1, P4 ;  /* 0x0000000000ff7886 */ /* 0x000fe20002020000 */
        /* <DEDUP_REMOVED lines=8> */
.L_x_228:
        /* <DEDUP_REMOVED lines=9> */
[----:B------:R-:W-:Y:S03]  /*5160*/  UMOV UR12, UR36 ;  /* 0x00000024000c7c82 */ /* 0x000fe60008000000 */
[----:B------:R-:W-:Y:S02]  /*5170*/  @!P4 IMAD.X R21, RZ, RZ, R33, P0 ;  /* 0x000000ffff15c224 */ /* 0x000fe400000e0621 */
        /* <DEDUP_REMOVED lines=11> */
[----:B------:R-:W4:Y:S02]  /*5230*/  SYNCS.PHASECHK.TRANS64.TRYWAIT P2, [UR7+0x70], R20 ;  /* 0x00007014ff0075a7 */ /* 0x000f240008041107 */
[----:B--2-4-:R-:W-:Y:S05]  /*5240*/  @!P2 BRA `(.L_x_98) ;  /* 0x0000006c005ca947 */ /* 0x014fea0003800000 */
.L_x_230:
[----:B------:R-:W2:Y:S01]  /*5250*/  LDC.64 R14, c[0x0][0xb10] ;  /* 0x0002c400ff0e7b82 */ /* 0x000ea20000000a00 */
[----:B------:R-:W-:Y:S01]  /*5260*/  @!P4 R2UR UR9, R34 ;  /* 0x000000002209c2ca */ /* 0x000fe200000e0000 */
[----:B------:R-:W-:Y:S01]  /*5270*/  VOTEU.ALL UP1, P4 ;  /* 0x0000000000ff7886 */ /* 0x000fe20002020000 */
[----:B------:R-:W-:Y:S01]  /*5280*/  @!P4 R2UR UR8, R21 ;  /* 0x000000001508c2ca */ /* 0x000fe200000e0000 */
[----:B------:R-:W-:Y:S01]  /*5290*/  @!P4 IMAD.MOV.U32 R21, RZ, RZ, 0x2000 ;  /* 0x00002000ff15c424 */ /* 0x000fe200078e00ff */
[----:B------:R-:W-:Y:S03]  /*52a0*/  UMOV UR18, 0x0 ;  /* 0x0000000000127882 */ /* 0x000fe60000000000 */
[----:B------:R-:W4:Y:S01]  /*52b0*/  LDC.64 R10, c[0x0][0xb18] ;  /* 0x0002c600ff0a7b82 */ /* 0x000f220000000a00 */
[----:B------:R-:W-:Y:S01]  /*52c0*/  @!UP1 UIADD3 UR10, UPT, UPT, UR42, 0x60, URZ ;  /* 0x000000602a0a9890 */ /* 0x000fe2000fffe0ff */
[----:B------:R-:W-:Y:S01]  /*52d0*/  @P3 SHF.R.U32.HI R24, RZ, 0x10, R29 ;  /* 0x00000010ff183819 */ /* 0x000fe2000001161d */
[----:B------:R-:W-:Y:S01]  /*52e0*/  UMOV UR19, 0x10000000 ;  /* 0x1000000000137882 */ /* 0x000fe20000000000 */
[----:B------:R-:W-:Y:S01]  /*52f0*/  UMOV UR11, UR43 ;  /* 0x0000002b000b7c82 */ /* 0x000fe20008000000 */
[----:B------:R-:W-:Y:S03]  /*5300*/  UMOV UR12, UR36 ;  /* 0x00000024000c7c82 */ /* 0x000fe60008000000 */
[----:B------:R-:W5:Y:S01]  /*5310*/  @!P1 LDC R0, c[0x0][0xb20] ;  /* 0x0002c800ff009b82 */ /* 0x000f620000000800 */
[----:B------:R-:W-:Y:S02]  /*5320*/  VIADD R27, R27, 0x1 ;  /* 0x000000011b1b7836 */ /* 0x000fe40000000000 */
[----:B------:R-:W-:Y:S05]  /*5330*/  IMAD.U32 R36, RZ, RZ, UR9 ;  /* 0x00000009ff247e24 */ /* 0x000fea000f8e00ff */
[----:B-1----:R-:W1:Y:S01]  /*5340*/  @!P1 LDC R3, c[0x0][0xb0c] ;  /* 0x0002c300ff039b82 */ /* 0x002e620000000800 */
[----:B------:R-:W-:Y:S01]  /*5350*/  IMAD.U32 R37, RZ, RZ, UR8 ;  /* 0x00000008ff257e24 */ /* 0x000fe2000f8e00ff */
[----:B------:R-:W-:Y:S01]  /*5360*/  @!UP1 UIADD3 UR8, UPT, UPT, UR7, 0x4200, URZ ;  /* 0x0000420007089890 */ /* 0x000fe2000fffe0ff */
[----:B------:R-:W-:Y:S01]  /*5370*/  @!P4 R2UR UR20, R36 ;  /* 0x000000002414c2ca */ /* 0x000fe200000e0000 */
[----:B------:R-:W-:Y:S02]  /*5380*/  VOTEU.ALL UP1, P4 ;  /* 0x0000000000ff7886 */ /* 0x000fe40002020000 */
[----:B------:R-:W-:Y:S01]  /*5390*/  @!P4 R2UR UR21, R37 ;  /* 0x000000002515c2ca */ /* 0x000fe200000e0000 */
[----:B------:R-:W-:Y:S11]  /*53a0*/  UMOV UR9, UR25 ;  /* 0x0000001900097c82 */ /* 0x000ff60008000000 */
[----:B------:R-:W-:Y:S01]  /*53b0*/  @!UPT UIADD3 URZ, UPT, UPT, URZ, URZ, URZ ;  /* 0x000000fffffff290 */ /* 0x000fe2000fffe0ff */
[----:B------:R1:W-:Y:S01]  /*53c0*/  @!UP1 UTMALDG.3D [UR8], [UR20], desc[UR18] ;  /* 0x00001208140095b4 */ /* 0x0003e20008011000 */
[----:B------:R1:W-:Y:S02]  /*53d0*/  @!P4 SYNCS.ARRIVE.TRANS64.RED.A0TR RZ, [UR7+0x50], R21 ;  /* 0x00005015ffffc9a7 */ /* 0x0003e40008300407 */
[----:B-1----:R-:W-:Y:S01]  /*53e0*/  @!P1 ISETP.NE.AND P2, PT, R3, 0x1, PT ;  /* 0x000000010300980c */ /* 0x002fe20003f45270 */
[C---:B--2---:R-:W-:Y:S01]  /*53f0*/  @!P1 IMAD.HI.U32 R14, R13.reuse, R14, RZ ;  /* 0x0000000e0d0e9227 */ /* 0x044fe200078e00ff */
[----:B----4-:R-:W-:Y:S03]  /*5400*/  @!P1 ISETP.NE.AND P0, PT, R10, 0x1, PT ;  /* 0x000000010a00980c */ /* 0x010fe60003f05270 */
[C---:B------:R-:W-:Y:S01]  /*5410*/  @!P1 IMAD.HI.U32 R11, R8.reuse, R11, RZ ;  /* 0x0000000b080b9227 */ /* 0x040fe200078e00ff */
[----:B------:R-:W-:Y:S04]  /*5420*/  @!P1 SHF.R.U32.HI R14, RZ, R15, R14 ;  /* 0x0000000fff0e9219 */ /* 0x000fe8000001160e */
[----:B-----5:R-:W-:Y:S01]  /*5430*/  @!P1 SHF.R.U32.HI R9, RZ, R0, R11 ;  /* 0x00000000ff099219 */ /* 0x020fe2000001160b */
[----:B------:R-:W-:Y:S01]  /*5440*/  SYNCS.ARRIVE.TRANS64.RED.A1T0 RZ, [UR14], RZ ;  /* 0x000000ffffff79a7 */ /* 0x000fe2000810040e */
[----:B------:R-:W-:Y:S02]  /*5450*/  @!P1 SEL R14, R13, R14, !P2 ;  /* 0x0000000e0d0e9207 */ /* 0x000fe40005000000 */
[----:B------:R-:W-:Y:S01]  /*5460*/  @!P1 SEL R9, R8, R9, !P0 ;  /* 0x0000000908099207 */ /* 0x000fe20004000000 */
[----:B------:R-:W1:Y:S04]  /*5470*/  SYNCS.PHASECHK.TRANS64.TRYWAIT P5, [UR7+0x78], R20 ;  /* 0x00007814ff0075a7 */ /* 0x000e6800080a1107 */
[----:B------:R-:W-:Y:S02]  /*5480*/  @!P1 IMAD.IADD R0, R9, 0x1, -R14 ;  /* 0x0000000109009824 */ /* 0x000fe400078e0a0e */
[----:B------:R-:W-:Y:S02]  /*5490*/  @!P1 IMAD.IADD R9, R14, 0x1, -R9 ;  /* 0x000000010e099824 */ /* 0x000fe400078e0a09 */
[----:B------:R-:W-:Y:S02]  /*54a0*/  @!P1 IMAD R13, R0, R3, R13 ;  /* 0x00000003000d9224 */ /* 0x000fe400078e020d */
[----:B------:R-:W-:Y:S01]  /*54b0*/  @!P1 IMAD R8, R9, R10, R8 ;  /* 0x0000000a09089224 */ /* 0x000fe200078e0208 */
[----:B-1----:R-:W-:Y:S06]  /*54c0*/  @!P5 BRA `(.L_x_99) ;  /* 0x0000006800d4d947 */ /* 0x002fec0003800000 */
.L_x_232:
[----:B-1----:R-:W-:Y:S01]  /*54d0*/  @!P4 IADD3 R3, P0, PT, R32, 0x580, RZ ;  /* 0x000005802003c810 */ /* 0x002fe20007f1e0ff */
[----:B------:R-:W-:Y:S01]  /*54e0*/  VOTEU.ALL UP1, P4 ;  /* 0x0000000000ff7886 */ /* 0x000fe20002020000 */
[----:B------:R-:W-:Y:S01]  /*54f0*/  UMOV UR18, 0x0 ;  /* 0x0000000000127882 */ /* 0x000fe20000000000 */
[----:B------:R-:W-:Y:S01]  /*5500*/  UMOV UR19, 0x10000000 ;  /* 0x1000000000137882 */ /* 0x000fe20000000000 */
[----:B------:R-:W-:Y:S01]  /*5510*/  @!P4 R2UR UR9, R3 ;  /* 0x000000000309c2ca */ /* 0x000fe200000e0000 */
[----:B------:R-:W-:Y:S01]  /*5520*/  @!P4 IMAD.X R0, RZ, RZ, R33, P0 ;  /* 0x000000ffff00c224 */ /* 0x000fe200000e0621 */
[----:B------:R-:W-:Y:S01]  /*5530*/  @!UP1 UIADD3 UR10, UPT, UPT, UR42, 0x70, URZ ;  /* 0x000000702a0a9890 */ /* 0x000fe2000fffe0ff */
[----:B------:R-:W-:Y:S01]  /*5540*/  ISETP.NE.AND P0, PT, R27, 0x2, PT ;  /* 0x000000021b00780c */ /* 0x000fe20003f05270 */
[----:B------:R-:W-:Y:S01]  /*5550*/  UMOV UR11, UR43 ;  /* 0x0000002b000b7c82 */ /* 0x000fe20008000000 */
[----:B------:R-:W-:Y:S01]  /*5560*/  UMOV UR12, UR36 ;  /* 0x00000024000c7c82 */ /* 0x000fe20008000000 */
[----:B------:R-:W-:Y:S01]  /*5570*/  @!P4 R2UR UR8, R0 ;  /* 0x000000000008c2ca */ /* 0x000fe200000e0000 */
[----:B------:R-:W-:Y:S01]  /*5580*/  IMAD.IADD R20, R8, 0x1, R66 ;  /* 0x0000000108147824 */ /* 0x000fe200078e0242 */
[----:B------:R-:W-:Y:S01]  /*5590*/  @P3 R2UR UR36, R24 ;  /* 0x00000000182432ca */ /* 0x000fe200000e0000 */
[----:B------:R-:W-:Y:S01]  /*55a0*/  IMAD.IADD R21, R13, 0x1, R68 ;  /* 0x000000010d157824 */ /* 0x000fe200078e0244 */
[----:B------:R-:W-:Y:S02]  /*55b0*/  SEL R0, RZ, 0x1, P0 ;  /* 0x00000001ff007807 */ /* 0x000fe40000000000 */
[----:B------:R-:W-:Y:S01]  /*55c0*/  SEL R27, R27, RZ, P0 ;  /* 0x000000ff1b1b7207 */ /* 0x000fe20000000000 */
[----:B------:R-:W-:Y:S01]  /*55d0*/  IMAD.U32 R10, RZ, RZ, UR9 ;  /* 0x00000009ff0a7e24 */ /* 0x000fe2000f8e00ff */
[----:B------:R-:W-:Y:S01]  /*55e0*/  UMOV UR9, UR17 ;  /* 0x0000001100097c82 */ /* 0x000fe20008000000 */
[----:B------:R-:W-:Y:S03]  /*55f0*/  LOP3.LUT R25, R25, R0, RZ, 0x3c, !PT ;  /* 0x0000000019197212 */ /* 0x000fe600078e3cff */
[----:B------:R-:W-:Y:S01]  /*5600*/  @!P4 R2UR UR14, R10 ;  /* 0x000000000a0ec2ca */ /* 0x000fe200000e0000 */
[----:B------:R-:W-:Y:S01]  /*5610*/  IMAD.U32 R11, RZ, RZ, UR8 ;  /* 0x00000008ff0b7e24 */ /* 0x000fe2000f8e00ff */
[----:B------:R-:W-:Y:S01]  /*5620*/  @!UP1 UIADD3 UR8, UPT, UPT, UR7, 0x6200, URZ ;  /* 0x0000620007089890 */ /* 0x000fe2000fffe0ff */
[----:B------:R-:W-:Y:S03]  /*5630*/  VOTEU.ALL UP1, P4 ;  /* 0x0000000000ff7886 */ /* 0x000fe60002020000 */
[----:B------:R-:W-:Y:S11]  /*5640*/  @!P4 R2UR UR15, R11 ;  /* 0x000000000b0fc2ca */ /* 0x000ff600000e0000 */
[----:B------:R-:W-:Y:S02]  /*5650*/  @!UPT UIADD3 URZ, UPT, UPT, URZ, URZ, URZ ;  /* 0x000000fffffff290 */ /* 0x000fe4000fffe0ff */
[----:B------:R2:W-:Y:S01]  /*5660*/  @!UP1 UTMALDG.3D [UR8], [UR14], desc[UR18] ;  /* 0x000012080e0095b4 */ /* 0x0005e20008011000 */
[----:B------:R2:W-:Y:S01]  /*5670*/  @!P4 SYNCS.ARRIVE.TRANS64.RED.A0TR RZ, [UR7+0x58], R23 ;  /* 0x00005817ffffc9a7 */ /* 0x0005e20008300407 */
[----:B------:R-:W-:Y:S01]  /*5680*/  UPLOP3.LUT UP1, UPT, UPT, UPT, UPT, 0x80, 0x8 ;  /* 0x000000000008789c */ /* 0x000fe20003f2f070 */
[----:B------:R-:W-:Y:S01]  /*5690*/  SYNCS.ARRIVE.TRANS64.RED.A1T0 RZ, [UR13], RZ ;  /* 0x000000ffffff79a7 */ /* 0x000fe2000810040d */
[----:B------:R-:W-:Y:S09]  /*56a0*/  @P3 BRA `(.L_x_100) ;  /* 0xffffffec00103947 */ /* 0x000ff2000383ffff */
[----:B------:R-:W1:Y:S02]  /*56b0*/  SYNCS.PHASECHK.TRANS64.TRYWAIT P0, [UR7+0x60], R12 ;  /* 0x0000600cff0075a7 */ /* 0x000e640008001107 */
[----:B-1----:R-:W-:Y:S05]  /*56c0*/  @!P0 BRA `(.L_x_101) ;  /* 0x00000068006c8947 */ /* 0x002fea0003800000 */
.L_x_234:
[----:B------:R-:W4:Y:S02]  /*56d0*/  SYNCS.PHASECHK.TRANS64.TRYWAIT P0, [UR7+0x68], R12 ;  /* 0x0000680cff0075a7 */ /* 0x000f240008001107 */
[----:B----4-:R-:W-:Y:S05]  /*56e0*/  @!P0 BRA `(.L_x_102) ;  /* 0x00000068007c8947 */ /* 0x010fea0003800000 */
.L_x_236:
[----:B------:R-:W4:Y:S01]  /*56f0*/  SYNCS.PHASECHK.TRANS64.TRYWAIT P0, [UR7+0x70], R12 ;  /* 0x0000700cff0075a7 */ /* 0x000f220008001107 */
[----:B------:R-:W-:Y:S01]  /*5700*/  HFMA2 R0, -RZ, RZ, 0, 5.9604644775390625e-08 ;  /* 0x00000001ff007431 */ /* 0x000fe200000001ff */
[----:B----4-:R-:W-:Y:S06]  /*5710*/  @!P0 BRA `(.L_x_103) ;  /* 0x0000006800888947 */ /* 0x010fec0003800000 */
.L_x_238:
[----:B------:R-:W-:Y:S02]  /*5720*/  MOV R2, UR7 ;  /* 0x0000000700027c02 */ /* 0x000fe40008000f00 */
[----:B-1----:R-:W-:-:S07]  /*5730*/  SHF.L.U32 R3, R0, 0x1f, RZ ;  /* 0x0000001f00037819 */ /* 0x002fce00000006ff */
.L_x_104:
[----:B-1----:R1:W4:Y:S02]  /*5740*/  SYNCS.PHASECHK.TRANS64.TRYWAIT P0, [R2+URZ+0x78], R3 ;  /* 0x00007803020075a7 */ /* 0x00232400080011ff */
[----:B----4-:R-:W-:Y:S05]  /*5750*/  @!P0 NANOSLEEP.SYNCS 0x989680 ;  /* 0x009896800000895d */ /* 0x010fea0003900000 */
[----:B------:R-:W4:Y:S02]  /*5760*/  @!P0 SYNCS.PHASECHK.TRANS64 P0, [R2+URZ+0x78], R3 ;  /* 0x00007803020085a7 */ /* 0x000f2400080010ff */
[----:B--2-4-:R-:W-:Y:S05]  /*5770*/  @P0 EXIT ;  /* 0x000000000000094d */ /* 0x014fea0003800000 */
[----:B------:R-:W-:Y:S05]  /*5780*/  BRA `(.L_x_104) ;  /* 0xfffffffc00ec7947 */ /* 0x000fea000383ffff */
.L_x_85:
[----:B------:R-:W-:-:S06]  /*5790*/  UISETP.GE.AND UP1, UPT, UR10, 0x4, UPT ;  /* 0x000000040a00788c */ /* 0x000fcc000bf26270 */
[----:B------:R-:W-:-:S13]  /*57a0*/  PLOP3.LUT P0, PT, PT, PT, UP1, 0x80, 0x8 ;  /* 0x000000000008781c */ /* 0x000fda0003f0f018 */
[----:B------:R-:W-:Y:S05]  /*57b0*/  @!P0 EXIT ;  /* 0x000000000000894d */ /* 0x000fea0003800000 */
[----:B------:R-:W-:Y:S01]  /*57c0*/  BAR.SYNC.DEFER_BLOCKING 0x6, 0xa0 ;  /* 0x0182800000007b1d */ /* 0x000fe20000010000 */
[C---:B------:R-:W-:Y:S01]  /*57d0*/  IMAD.SHL.U32 R3, R80.reuse, 0x10, RZ ;  /* 0x0000001050037824 */ /* 0x040fe200078e00ff */
[C---:B------:R-:W-:Y:S01]  /*57e0*/  SHF.L.U32 R33, R80.reuse, 0x10, RZ ;  /* 0x0000001050217819 */ /* 0x040fe200000006ff */
[C---:B------:R-:W-:Y:S01]  /*57f0*/  IMAD.SHL.U32 R2, R80.reuse, 0x2, RZ ;  /* 0x0000000250027824 */ /* 0x040fe200078e00ff */
[C---:B------:R-:W-:Y:S01]  /*5800*/  LOP3.LUT R81, R80.reuse, 0x60, RZ, 0xc0, !PT ;  /* 0x0000006050517812 */ /* 0x040fe200078ec0ff */
[----:B------:R-:W-:Y:S01]  /*5810*/  HFMA2 R75, -RZ, RZ, 0, 0 ;  /* 0x00000000ff4b7431 */ /* 0x000fe200000001ff */
[----:B------:R-:W-:Y:S02]  /*5820*/  UMOV UR48, 0x400 ;  /* 0x0000040000307882 */ /* 0x000fe40000000000 */
[----:B------:R-:W1:Y:S01]  /*5830*/  LDC R71, c[0x0][0x370] ;  /* 0x0000dc00ff477b82 */ /* 0x000e620000000800 */
[----:B------:R-:W-:Y:S01]  /*5840*/  ULEA UR48, UR37, UR48, 0x18 ;  /* 0x0000003025307291 */ /* 0x000fe2000f8ec0ff */
[----:B------:R-:W-:Y:S01]  /*5850*/  LOP3.LUT R5, R3, 0x60, RZ, 0xc0, !PT ;  /* 0x0000006003057812 */ /* 0x000fe200078ec0ff */
[----:B------:R-:W-:Y:S01]  /*5860*/  IMAD.MOV.U32 R30, RZ, RZ, RZ ;  /* 0x000000ffff1e7224 */ /* 0x000fe200078e00ff */
[----:B------:R-:W-:Y:S01]  /*5870*/  LOP3.LUT R78, R80, 0x2, RZ, 0xc0, !PT ;  /* 0x00000002504e7812 */ /* 0x000fe200078ec0ff */
[----:B------:R-:W-:Y:S01]  /*5880*/  UIADD3 UR4, UPT, UPT, UR48, 0x200, URZ ;  /* 0x0000020030047890 */ /* 0x000fe2000fffe0ff */
[----:B------:R-:W-:Y:S01]  /*5890*/  LOP3.LUT R2, R5, 0xc, R2, 0xf8, !PT ;  /* 0x0000000c05027812 */ /* 0x000fe200078ef802 */
[----:B------:R-:W-:Y:S01]  /*58a0*/  IMAD.MOV.U32 R84, RZ, RZ, RZ ;  /* 0x000000ffff547224 */ /* 0x000fe200078e00ff */
[----:B------:R-:W2:Y:S01]  /*58b0*/  LDC R28, c[0x0][0xb0c] ;  /* 0x0002c300ff1c7b82 */ /* 0x000ea20000000800 */
[----:B------:R-:W-:Y:S01]  /*58c0*/  LOP3.LUT R33, R33, 0x600000, RZ, 0xc0, !PT ;  /* 0x0060000021217812 */ /* 0x000fe200078ec0ff */
[----:B------:R-:W3:Y:S01]  /*58d0*/  LDCU.64 UR52, c[0x0][0x348] ;  /* 0x00006900ff3477ac */ /* 0x000ee20008000a00 */
[----:B------:R-:W-:Y:S01]  /*58e0*/  IMAD.U32 R73, RZ, RZ, UR4 ;  /* 0x00000004ff497e24 */ /* 0x000fe2000f8e00ff */
[----:B------:R-:W-:-:S02]  /*58f0*/  LOP3.LUT R2, R2, 0x790, R3, 0xf8, !PT ;  /* 0x0000079002027812 */ /* 0x000fc400078ef803 */
[----:B------:R-:W-:Y:S01]  /*5900*/  LOP3.LUT R80, R80, 0x4, RZ, 0xc0, !PT ;  /* 0x0000000450507812 */ /* 0x000fe200078ec0ff */
[----:B------:R-:W4:Y:S01]  /*5910*/  LDCU.64 UR38, c[0x0][0x888] ;  /* 0x00011100ff2677ac */ /* 0x000f220008000a00 */
[----:B------:R-:W1:Y:S01]  /*5920*/  LDC R69, c[0x0][0xb20] ;  /* 0x0002c800ff457b82 */ /* 0x000e620000000800 */
[----:B------:R-:W3:Y:S01]  /*5930*/  LDS R0, [UR48+0x140] ;  /* 0x00014030ff007984 */ /* 0x000ee20008000800 */
[----:B------:R-:W-:Y:S01]  /*5940*/  LEA R79, R2, R73, 0x2 ;  /* 0x00000049024f7211 */ /* 0x000fe200078e10ff */
[----:B------:R-:W1:Y:S01]  /*5950*/  LDCU.64 UR44, c[0x0][0x890] ;  /* 0x00011200ff2c77ac */ /* 0x000e620008000a00 */
[----:B------:R-:W-:-:S03]  /*5960*/  MOV R76, RZ ;  /* 0x000000ff004c7202 */ /* 0x000fc60000000f00 */
[--C-:B------:R-:W-:Y:S01]  /*5970*/  IMAD R78, R78, -0x10, R79.reuse ;  /* 0xfffffff04e4e7824 */ /* 0x100fe200078e024f */
[----:B------:R-:W1:Y:S01]  /*5980*/  LDC R27, c[0x0][0xb30] ;  /* 0x0002cc00ff1b7b82 */ /* 0x000e620000000800 */
[----:B------:R-:W-:Y:S01]  /*5990*/  IMAD R77, R80, -0x10, R79 ;  /* 0xfffffff0504d7824 */ /* 0x000fe200078e024f */
[----:B------:R-:W-:Y:S01]  /*59a0*/  UMOV UR49, URZ ;  /* 0x000000ff00317c82 */ /* 0x000fe20008000000 */
[----:B------:R-:W-:-:S05]  /*59b0*/  UMOV UR51, URZ ;  /* 0x000000ff00337c82 */ /* 0x000fca0008000000 */
[----:B------:R-:W1:Y:S08]  /*59c0*/  LDC.64 R64, c[0x0][0xb10] ;  /* 0x0002c400ff407b82 */ /* 0x000e700000000a00 */
[----:B------:R-:W1:Y:S08]  /*59d0*/  LDC.64 R24, c[0x0][0xb18] ;  /* 0x0002c600ff187b82 */ /* 0x000e700000000a00 */
[----:B------:R-:W1:Y:S08]  /*59e0*/  LDC.64 R22, c[0x0][0xb28] ;  /* 0x0002ca00ff167b82 */ /* 0x000e700000000a00 */
[----:B------:R-:W1:Y:S01]  /*59f0*/  LDC.64 R62, c[0x0][0x8b0] ;  /* 0x00022c00ff3e7b82 */ /* 0x000e620000000a00 */
[----:B---3--:R-:W-:-:S07]  /*5a00*/  IMAD.IADD R33, R0, 0x1, R33 ;  /* 0x0000000100217824 */ /* 0x008fce00078e0221 */
[----:B------:R-:W3:Y:S08]  /*5a10*/  LDC.64 R60, c[0x0][0x8a8] ;  /* 0x00022a00ff3c7b82 */ /* 0x000ef00000000a00 */
[----:B--2-4-:R-:W1:Y:S02]  /*5a20*/  LDC R70, c[0x0][0x374] ;  /* 0x0000dd00ff467b82 */ /* 0x014e640000000800 */
.L_x_180:
[C---:B------:R-:W-:Y:S02]  /*5a30*/  LEA R0, R84.reuse, UR48, 0x3 ;  /* 0x0000003054007c11 */ /* 0x040fe4000f8e18ff */
[----:B------:R-:W-:Y:S02]  /*5a40*/  SHF.L.U32 R3, R75, 0x1f, RZ ;  /* 0x0000001f4b037819 */ /* 0x000fe400000006ff */
[----:B-1----:R-:W-:Y:S02]  /*5a50*/  LEA R16, R84, UR48, 0x4 ;  /* 0x0000003054107c11 */ /* 0x002fe4000f8e20ff */
[----:B------:R-:W2:Y:S02]  /*5a60*/  SYNCS.PHASECHK.TRANS64.TRYWAIT P0, [R0+URZ+0x90], R3 ;  /* 0x00009003000075a7 */ /* 0x000ea400080011ff */
[----:B--23--:R-:W-:Y:S05]  /*5a70*/  @!P0 BRA `(.L_x_105) ;  /* 0x0000006400c88947 */ /* 0x00cfea0003800000 */
.L_x_239:
[----:B------:R-:W4:Y:S01]  /*5a80*/  LDC.64 R12, c[0x0][0xb10] ;  /* 0x0002c400ff0c7b82 */ /* 0x000f220000000a00 */
[----:B------:R-:W3:Y:S01]  /*5a90*/  LDS.128 R16, [R16+0x120] ;  /* 0x0001200010107984 */ /* 0x000ee20000000c00 */
[----:B-1----:R-:W-:Y:S01]  /*5aa0*/  ISETP.NE.AND P1, PT, R27, 0x1, PT ;  /* 0x000000011b00780c */ /* 0x002fe20003f25270 */
[----:B--2---:R-:W-:Y:S01]  /*5ab0*/  VIADD R0, R0, 0xa0 ;  /* 0x000000a000007836 */ /* 0x004fe20000000000 */
[----:B------:R-:W-:Y:S04]  /*5ac0*/  ISETP.GE.AND P0, PT, R26, 0x1, PT ;  /* 0x000000011a00780c */ /* 0x000fe80003f06270 */
[----:B------:R-:W1:Y:S01]  /*5ad0*/  LDC.64 R10, c[0x0][0xb18] ;  /* 0x0002c600ff0a7b82 */ /* 0x000e620000000a00 */
[----:B------:R-:W-:Y:S01]  /*5ae0*/  PRMT R0, RZ, 0x654, R0 ;  /* 0x00000654ff007816 */ /* 0x000fe20000000000 */
[----:B------:R-:W-:Y:S01]  /*5af0*/  @!PT LDS RZ, [RZ] ;  /* 0x00000000fffff984 */ /* 0x000fe20000000800 */
[----:B------:R-:W-:Y:S01]  /*5b00*/  @!PT LDS RZ, [RZ] ;  /* 0x00000000fffff984 */ /* 0x000fe20000000800 */
[----:B------:R-:W-:Y:S01]  /*5b10*/  @!PT LDS RZ, [RZ] ;  /* 0x00000000fffff984 */ /* 0x000fe20000000800 */
[----:B------:R-:W-:Y:S01]  /*5b20*/  @!PT LDS RZ, [RZ] ;  /* 0x00000000fffff984 */ /* 0x000fe20000000800 */
[----:B------:R2:W-:Y:S06]  /*5b30*/  MEMBAR.ALL.CTA ;  /* 0x0000000000007992 */ /* 0x0005ec0000008000 */
[----:B--2---:R-:W2:Y:S01]  /*5b40*/  FENCE.VIEW.ASYNC.S ;  /* 0x00000000000073c6 */ /* 0x004ea20000000000 */
[----:B------:R-:W1:Y:S08]  /*5b50*/  @!P1 LDC R14, c[0x0][0xb20] ;  /* 0x0002c800ff0e9b82 */ /* 0x000e700000000800 */
[----:B------:R-:W1:Y:S01]  /*5b60*/  @!P1 LDC R9, c[0x0][0xb0c] ;  /* 0x0002c300ff099b82 */ /* 0x000e620000000800 */
[----:B--2---:R2:W-:Y:S01]  /*5b70*/  SYNCS.ARRIVE.TRANS64.RED.A1T0 RZ, [R0+URZ], RZ ;  /* 0x000000ff00ff79a7 */ /* 0x0045e200081004ff */
[----:B---3--:R-:W-:Y:S04]  /*5b80*/  LOP3.LUT P4, RZ, R18, 0x1, RZ, 0xc0, !PT ;  /* 0x0000000112ff7812 */ /* 0x008fe8000788c0ff */
[----:B------:R-:W-:Y:S09]  /*5b90*/  P2R R82, PR, RZ, 0x10 ;  /* 0x00000010ff527803 */ /* 0x000ff20000000000 */
[----:B------:R-:W-:Y:S02]  /*5ba0*/  @P4 MOV R31, R16 ;  /* 0x00000010001f4202 */ /* 0x000fe40000000f00 */
[----:B------:R-:W-:Y:S01]  /*5bb0*/  @P4 LOP3.LUT R29, R17, 0xffff, RZ, 0xc0, !PT ;  /* 0x0000ffff111d4812 */ /* 0x000fe200078ec0ff */
[----:B--2-4-:R-:W-:Y:S06]  /*5bc0*/  @!P0 BRA `(.L_x_106) ;  /* 0x0000000000a48947 */ /* 0x014fec0003800000 */
[----:B------:R-:W-:Y:S01]  /*5bd0*/  IMAD.HI.U32 R36, R70, R25, RZ ;  /* 0x0000001946247227 */ /* 0x000fe200078e00ff */
[----:B------:R-:W-:Y:S02]  /*5be0*/  ISETP.NE.AND P0, PT, R24, 0x1, PT ;  /* 0x000000011800780c */ /* 0x000fe40003f05270 */
[----:B------:R-:W-:Y:S01]  /*5bf0*/  ISETP.NE.AND P2, PT, R26, 0x1, PT ;  /* 0x000000011a00780c */ /* 0x000fe20003f45270 */
[-C--:B------:R-:W-:Y:S01]  /*5c00*/  IMAD.HI.U32 R34, R71, R64.reuse, RZ ;  /* 0x0000004047227227 */ /* 0x080fe200078e00ff */
[----:B------:R-:W-:Y:S02]  /*5c10*/  SHF.R.U32.HI R37, RZ, R69, R36 ;  /* 0x00000045ff257219 */ /* 0x000fe40000011624 */
[----:B------:R-:W-:Y:S01]  /*5c20*/  ISETP.NE.AND P3, PT, R28, 0x1, PT ;  /* 0x000000011c00780c */ /* 0x000fe20003f65270 */
[----:B------:R-:W-:Y:S01]  /*5c30*/  IMAD.HI.U32 R40, R29, R25, RZ ;  /* 0x000000191d287227 */ /* 0x000fe200078e00ff */
[----:B------:R-:W-:Y:S02]  /*5c40*/  SHF.R.U32.HI R34, RZ, R65, R34 ;  /* 0x00000041ff227219 */ /* 0x000fe40000011622 */
[----:B------:R-:W-:Y:S01]  /*5c50*/  SEL R3, R70, R37, !P0 ;  /* 0x0000002546037207 */ /* 0x000fe20004000000 */
[----:B------:R-:W-:Y:S01]  /*5c60*/  IMAD.HI.U32 R38, R31, R64, RZ ;  /* 0x000000401f267227 */ /* 0x000fe200078e00ff */
[----:B------:R-:W-:Y:S03]  /*5c70*/  SEL R7, R71, R34, !P3 ;  /* 0x0000002247077207 */ /* 0x000fe60005800000 */
[-C--:B------:R-:W-:Y:S01]  /*5c80*/  IMAD.HI.U32 R34, R3, R22.reuse, RZ ;  /* 0x0000001603227227 */ /* 0x080fe200078e00ff */
[----:B------:R-:W-:Y:S03]  /*5c90*/  SHF.R.U32.HI R38, RZ, R65, R38 ;  /* 0x00000041ff267219 */ /* 0x000fe60000011626 */
[----:B------:R-:W-:Y:S01]  /*5ca0*/  IMAD.HI.U32 R36, R7, R22, RZ ;  /* 0x0000001607247227 */ /* 0x000fe200078e00ff */
[----:B------:R-:W-:Y:S02]  /*5cb0*/  @P2 SHF.R.U32.HI R3, RZ, R23, R34 ;  /* 0x00000017ff032219 */ /* 0x000fe40000011622 */
[----:B------:R-:W-:Y:S02]  /*5cc0*/  SHF.R.U32.HI R34, RZ, R69, R40 ;  /* 0x00000045ff227219 */ /* 0x000fe40000011628 */
[----:B------:R-:W-:Y:S01]  /*5cd0*/  @P2 SHF.R.U32.HI R7, RZ, R23, R36 ;  /* 0x00000017ff072219 */ /* 0x000fe20000011624 */
[C---:B------:R-:W-:Y:S01]  /*5ce0*/  IMAD R2, R26.reuse, R3, RZ ;  /* 0x000000031a027224 */ /* 0x040fe200078e02ff */
[----:B------:R-:W-:Y:S02]  /*5cf0*/  SEL R5, R29, R34, !P0 ;  /* 0x000000221d057207 */ /* 0x000fe40004000000 */
[----:B------:R-:W-:Y:S01]  /*5d00*/  SEL R3, R31, R38, !P3 ;  /* 0x000000261f037207 */ /* 0x000fe20005800000 */
[----:B------:R-:W-:Y:S01]  /*5d10*/  IMAD R4, R26, R7, RZ ;  /* 0x000000071a047224 */ /* 0x000fe200078e02ff */
[C---:B------:R-:W-:Y:S01]  /*5d20*/  ISETP.GE.AND P0, PT, R5.reuse, R2, PT ;  /* 0x000000020500720c */ /* 0x040fe20003f06270 */
[----:B------:R-:W-:Y:S03]  /*5d30*/  IMAD.HI.U32 R6, R5, R22, RZ ;  /* 0x0000001605067227 */ /* 0x000fe600078e00ff */
[----:B------:R-:W-:Y:S01]  /*5d40*/  ISETP.GE.OR P0, PT, R3, R4, P0 ;  /* 0x000000040300720c */ /* 0x000fe20000706670 */
[----:B------:R-:W-:Y:S01]  /*5d50*/  IMAD.MOV R4, RZ, RZ, -R3 ;  /* 0x000000ffff047224 */ /* 0x000fe200078e0a03 */
[-C--:B------:R-:W-:Y:S03]  /*5d60*/  SHF.R.U32.HI R6, RZ, R23.reuse, R6 ;  /* 0x00000017ff067219 */ /* 0x080fe60000011606 */
[----:B------:R-:W-:Y:S01]  /*5d70*/  IMAD R31, R28, R4, R31 ;  /* 0x000000041c1f7224 */ /* 0x000fe200078e021f */
[----:B------:R-:W-:Y:S05]  /*5d80*/  SEL R15, R5, R6, !P2 ;  /* 0x00000006050f7207 */ /* 0x000fea0005000000 */
[----:B------:R-:W-:Y:S02]  /*5d90*/  IMAD.MOV R6, RZ, RZ, -R15 ;  /* 0x000000ffff067224 */ /* 0x000fe400078e0a0f */
[C---:B------:R-:W-:Y:S04]  /*5da0*/  @!P0 IMAD.HI.U32 R2, R3.reuse, R22, RZ ;  /* 0x0000001603028227 */ /* 0x040fe800078e00ff */
[----:B------:R-:W-:Y:S01]  /*5db0*/  IMAD R6, R26, R6, R5 ;  /* 0x000000061a067224 */ /* 0x000fe200078e0205 */
[----:B------:R-:W-:Y:S04]  /*5dc0*/  @!P0 SHF.R.U32.HI R2, RZ, R23, R2 ;  /* 0x00000017ff028219 */ /* 0x000fe80000011602 */
[----:B------:R-:W-:Y:S02]  /*5dd0*/  @!P0 SEL R0, R3, R2, !P2 ;  /* 0x0000000203008207 */ /* 0x000fe40005000000 */
[----:B------:R-:W-:Y:S02]  /*5de0*/  IADD3 R2, PT, PT, -R5, RZ, RZ ;  /* 0x000000ff05027210 */ /* 0x000fe40007ffe1ff */
[----:B------:R-:W-:Y:S01]  /*5df0*/  @!P0 IADD3 R8, PT, PT, R15, -R0, RZ ;  /* 0x800000000f088210 */ /* 0x000fe20007ffe0ff */
[----:B------:R-:W-:Y:S02]  /*5e00*/  @!P0 IMAD R0, R7, R6, R0 ;  /* 0x0000000607008224 */ /* 0x000fe400078e0200 */
[----:B------:R-:W-:Y:S02]  /*5e10*/  IMAD R29, R24, R2, R29 ;  /* 0x00000002181d7224 */ /* 0x000fe400078e021d */
[----:B------:R-:W-:Y:S02]  /*5e20*/  @!P0 IMAD R5, R8, R26, R3 ;  /* 0x0000001a08058224 */ /* 0x000fe400078e0203 */
[----:B------:R-:W-:Y:S04]  /*5e30*/  @!P0 IMAD.MOV.U32 R3, RZ, RZ, R0 ;  /* 0x000000ffff038224 */ /* 0x000fe800078e0000 */
[----:B------:R-:W-:Y:S02]  /*5e40*/  IMAD R31, R3, R28, R31 ;  /* 0x0000001c031f7224 */ /* 0x000fe400078e021f */
[----:B------:R-:W-:Y:S07]  /*5e50*/  IMAD R29, R5, R24, R29 ;  /* 0x00000018051d7224 */ /* 0x000fee00078e021d */
.L_x_106:
[----:B-1----:R-:W-:Y:S01]  /*5e60*/  @!P1 ISETP.NE.AND P0, PT, R10, 0x1, PT ;  /* 0x000000010a00980c */ /* 0x002fe20003f05270 */
[----:B------:R-:W-:Y:S01]  /*5e70*/  @!P1 IMAD.HI.U32 R3, R29, R11, RZ ;  /* 0x0000000b1d039227 */ /* 0x000fe200078e00ff */
[----:B------:R-:W-:Y:S01]  /*5e80*/  R2UR UR42, R21 ;  /* 0x00000000152a72ca */ /* 0x000fe200000e0000 */
[----:B------:R-:W-:Y:S01]  /*5e90*/  BSSY.RECONVERGENT B6, `(.L_x_107) ;  /* 0x0000031000067945 */ /* 0x000fe20003800200 */
[----:B------:R-:W-:Y:S01]  /*5ea0*/  R2UR UR41, R20 ;  /* 0x00000000142972ca */ /* 0x000fe200000e0000 */
[----:B------:R-:W-:Y:S01]  /*5eb0*/  @!P1 IMAD.HI.U32 R0, R31, R12, RZ ;  /* 0x0000000c1f009227 */ /* 0x000fe200078e00ff */
[----:B------:R-:W-:Y:S02]  /*5ec0*/  @!P1 SHF.R.U32.HI R2, RZ, R14, R3 ;  /* 0x0000000eff029219 */ /* 0x000fe40000011603 */
[----:B------:R-:W-:Y:S01]  /*5ed0*/  @!P1 ISETP.NE.AND P2, PT, R9, 0x1, PT ;  /* 0x000000010900980c */ /* 0x000fe20003f45270 */
[----:B------:R-:W-:Y:S01]  /*5ee0*/  VIADD R84, R84, 0x1 ;  /* 0x0000000154547836 */ /* 0x000fe20000000000 */
[----:B------:R-:W-:Y:S02]  /*5ef0*/  @!P1 SEL R2, R29, R2, !P0 ;  /* 0x000000021d029207 */ /* 0x000fe40004000000 */
[----:B------:R-:W-:Y:S02]  /*5f00*/  @!P1 SHF.R.U32.HI R0, RZ, R13, R0 ;  /* 0x0000000dff009219 */ /* 0x000fe40000011600 */
[----:B------:R-:W-:Y:S01]  /*5f10*/  LOP3.LUT P0, RZ, R73, 0x1b0, RZ, 0xc0, !PT ;  /* 0x000001b049ff7812 */ /* 0x000fe2000780c0ff */
[----:B------:R-:W-:Y:S01]  /*5f20*/  USHF.L.U32 UR42, UR42, 0x7, URZ ;  /* 0x000000072a2a7899 */ /* 0x000fe200080006ff */
[----:B------:R-:W-:Y:S01]  /*5f30*/  @!P1 SEL R3, R31, R0, !P2 ;  /* 0x000000001f039207 */ /* 0x000fe20005000000 */
[----:B------:R-:W-:Y:S01]  /*5f40*/  USHF.L.U32 UR41, UR41, 0x7, URZ ;  /* 0x0000000729297899 */ /* 0x000fe200080006ff */
[----:B------:R-:W-:Y:S03]  /*5f50*/  @P4 SHF.R.U32.HI R74, RZ, 0x10, R17 ;  /* 0x00000010ff4a4819 */ /* 0x000fe60000011611 */
[----:B------:R-:W-:Y:S02]  /*5f60*/  @!P1 IMAD.IADD R0, R2, 0x1, -R3 ;  /* 0x0000000102009824 */ /* 0x000fe400078e0a03 */
[----:B------:R-:W-:Y:S02]  /*5f70*/  @!P1 IMAD.IADD R2, R3, 0x1, -R2 ;  /* 0x0000000103029824 */ /* 0x000fe400078e0a02 */
[----:B------:R-:W-:Y:S02]  /*5f80*/  @!P1 IMAD R31, R0, R9, R31 ;  /* 0x00000009001f9224 */ /* 0x000fe400078e021f */
[----:B------:R-:W-:Y:S01]  /*5f90*/  @!P1 IMAD R29, R2, R10, R29 ;  /* 0x0000000a021d9224 */ /* 0x000fe200078e021d */
[----:B------:R-:W-:Y:S06]  /*5fa0*/  @!P0 BRA `(.L_x_108) ;  /* 0x00000000007c8947 */ /* 0x000fec0003800000 */
[----:B------:R-:W1:Y:S01]  /*5fb0*/  LDCU.64 UR8, c[0x4][0x80] ;  /* 0x01001000ff0877ac */ /* 0x000e620008000a00 */
[----:B------:R-:W-:Y:S01]  /*5fc0*/  MOV R2, 0x0 ;  /* 0x0000000000027802 */ /* 0x000fe20000000f00 */
[----:B------:R-:W-:Y:S02]  /*5fd0*/  HFMA2 R12, -RZ, RZ, 0, 5.9604644775390625e-08 ;  /* 0x00000001ff0c7431 */ /* 0x000fe400000001ff */
[----:B------:R-:W-:Y:S01]  /*5fe0*/  IMAD.MOV.U32 R8, RZ, RZ, 0x70 ;  /* 0x00000070ff087424 */ /* 0x000fe200078e00ff */
[----:B------:R2:W3:Y:S01]  /*5ff0*/  LDC.64 R14, c[0x4][R2] ;  /* 0x01000000020e7b82 */ /* 0x0004e20000000a00 */
[----:B------:R-:W4:Y:S01]  /*6000*/  LDCU.64 UR6, c[0x4][0x88] ;  /* 0x01001100ff0677ac */ /* 0x000f220008000a00 */
[----:B------:R-:W-:Y:S01]  /*6010*/  IMAD.MOV.U32 R13, RZ, RZ, RZ ;  /* 0x000000ffff0d7224 */ /* 0x000fe200078e00ff */
[----:B------:R-:W2:Y:S01]  /*6020*/  LDCU.64 UR4, c[0x4][0x8] ;  /* 0x01000100ff0477ac */ /* 0x000ea20008000a00 */
[----:B-1----:R-:W-:Y:S01]  /*6030*/  MOV R5, UR9 ;  /* 0x0000000900057c02 */ /* 0x002fe20008000f00 */
[----:B------:R-:W-:Y:S01]  /*6040*/  IMAD.U32 R4, RZ, RZ, UR8 ;  /* 0x00000008ff047e24 */ /* 0x000fe2000f8e00ff */
[----:B----4-:R-:W-:Y:S01]  /*6050*/  MOV R7, UR7 ;  /* 0x0000000700077c02 */ /* 0x010fe20008000f00 */
[----:B------:R-:W-:Y:S01]  /*6060*/  IMAD.U32 R6, RZ, RZ, UR6 ;  /* 0x00000006ff067e24 */ /* 0x000fe2000f8e00ff */
[----:B--2---:R-:W-:Y:S01]  /*6070*/  MOV R11, UR5 ;  /* 0x00000005000b7c02 */ /* 0x004fe20008000f00 */
[----:B------:R-:W-:Y:S02]  /*6080*/  IMAD.U32 R10, RZ, RZ, UR4 ;  /* 0x00000004ff0a7e24 */ /* 0x000fe4000f8e00ff */
[----:B------:R-:W-:Y:S07]  /*6090*/  LEPC R20, `(.L_x_109) ;  /* 0x000000001014794e */ /* 0x000fee0000000000 */
[----:B---3-5:R-:W-:Y:S05]  /*60a0*/  CALL.ABS.NOINC R14 ;  /* 0x000000000e007343 */ /* 0x028fea0003c00000 */
.L_x_109:
[----:B------:R-:W1:Y:S01]  /*60b0*/  LDCU.64 UR8, c[0x4][0x80] ;  /* 0x01001000ff0877ac */ /* 0x000e620008000a00 */
[----:B------:R-:W2:Y:S01]  /*60c0*/  LDC.64 R2, c[0x4][R2] ;  /* 0x0100000002027b82 */ /* 0x000ea20000000a00 */
[----:B------:R-:W-:Y:S02]  /*60d0*/  HFMA2 R12, -RZ, RZ, 0, 5.9604644775390625e-08 ;  /* 0x00000001ff0c7431 */ /* 0x000fe400000001ff */
[----:B------:R-:W-:Y:S02]  /*60e0*/  IMAD.MOV.U32 R8, RZ, RZ, 0x70 ;  /* 0x00000070ff087424 */ /* 0x000fe400078e00ff */
[----:B------:R-:W-:Y:S01]  /*60f0*/  IMAD.MOV.U32 R13, RZ, RZ, RZ ;  /* 0x000000ffff0d7224 */ /* 0x000fe200078e00ff */
[----:B------:R-:W3:Y:S01]  /*6100*/  LDCU.64 UR6, c[0x4][0x88] ;  /* 0x01001100ff0677ac */ /* 0x000ee20008000a00 */
[----:B------:R-:W4:Y:S01]  /*6110*/  LDCU.64 UR4, c[0x4][0x8] ;  /* 0x01000100ff0477ac */ /* 0x000f220008000a00 */
[----:B-1----:R-:W-:Y:S02]  /*6120*/  MOV R4, UR8 ;  /* 0x0000000800047c02 */ /* 0x002fe40008000f00 */
[----:B------:R-:W-:Y:S02]  /*6130*/  MOV R5, UR9 ;  /* 0x0000000900057c02 */ /* 0x000fe40008000f00 */
[----:B---3--:R-:W-:Y:S01]  /*6140*/  MOV R7, UR7 ;  /* 0x0000000700077c02 */ /* 0x008fe20008000f00 */
[----:B------:R-:W-:Y:S01]  /*6150*/  IMAD.U32 R6, RZ, RZ, UR6 ;  /* 0x00000006ff067e24 */ /* 0x000fe2000f8e00ff */
[----:B----4-:R-:W-:Y:S01]  /*6160*/  MOV R11, UR5 ;  /* 0x00000005000b7c02 */ /* 0x010fe20008000f00 */
[----:B------:R-:W-:Y:S02]  /*6170*/  IMAD.U32 R10, RZ, RZ, UR4 ;  /* 0x00000004ff0a7e24 */ /* 0x000fe4000f8e00ff */
[----:B------:R-:W-:Y:S07]  /*6180*/  LEPC R20, `(.L_x_108) ;  /* 0x000000001014794e */ /* 0x000fee0000000000 */
[----:B--2---:R-:W-:Y:S05]  /*6190*/  CALL.ABS.NOINC R2 ;  /* 0x0000000002007343 */ /* 0x004fea0003c00000 */
.L_x_108:
[----:B------:R-:W-:Y:S05]  /*61a0*/  BSYNC.RECONVERGENT B6 ;  /* 0x0000000000067941 */ /* 0x000fea0003800200 */
.L_x_107:
[----:B------:R-:W-:Y:S01]  /*61b0*/  ISETP.NE.U32.AND P4, PT, R62, RZ, PT ;  /* 0x000000ff3e00720c */ /* 0x000fe20003f85070 */
[----:B------:R-:W-:Y:S01]  /*61c0*/  UISETP.NE.AND UP2, UPT, UR50, URZ, UPT ;  /* 0x000000ff3200728c */ /* 0x000fe2000bf45270 */
[----:B------:R-:W-:Y:S01]  /*61d0*/  ISETP.NE.U32.AND P2, PT, RZ, UR38, PT ;  /* 0x00000026ff007c0c */ /* 0x000fe2000bf45070 */
[----:B------:R-:W-:Y:S01]  /*61e0*/  UISETP.NE.U32.AND UP1, UPT, UR44, URZ, UPT ;  /* 0x000000ff2c00728c */ /* 0x000fe2000bf25070 */
[----:B------:R-:W-:Y:S01]  /*61f0*/  ISETP.NE.AND.EX P4, PT, R63, RZ, PT, P4 ;  /* 0x000000ff3f00720c */ /* 0x000fe20003f85340 */
[----:B------:R-:W-:Y:S01]  /*6200*/  UPLOP3.LUT UP0, UPT, UPT, UPT, UPT, 0x40, 0x4 ;  /* 0x000000000004789c */ /* 0x000fe20003f0e870 */
[----:B------:R-:W-:Y:S01]  /*6210*/  ISETP.NE.AND.EX P2, PT, RZ, UR39, PT, P2 ;  /* 0x00000027ff007c0c */ /* 0x000fe2000bf45320 */
[----:B------:R-:W-:Y:S01]  /*6220*/  UISETP.NE.AND.EX UP1, UPT, UR45, URZ, UPT, UP1 ;  /* 0x000000ff2d00728c */ /* 0x000fe2000bf25310 */
[----:B------:R-:W-:Y:S04]  /*6230*/  PLOP3.LUT P1, PT, PT, PT, UP2, 0x80, 0x8 ;  /* 0x000000000008781c */ /* 0x000fe80003f2f028 */
[----:B------:R-:W-:Y:S06]  /*6240*/  @UP2 UPLOP3.LUT UP0, UPT, UPT, UPT, UP1, 0x80, 0x8 ;  /* 0x000000000008289c */ /* 0x000fec0003f0f010 */
[----:B------:R-:W-:Y:S01]  /*6250*/  PLOP3.LUT P0, PT, PT, PT, UP0, 0x80, 0x8 ;  /* 0x000000000008781c */ /* 0x000fe20003f0f008 */
[----:B------:R-:W-:Y:S01]  /*6260*/  @!UPT UIADD3 URZ, UPT, UPT, URZ, URZ, URZ ;  /* 0x000000fffffff290 */ /* 0x000fe2000fffe0ff */
[----:B------:R-:W-:Y:S11]  /*6270*/  BRA.U !UP1, `(.L_x_110) ;  /* 0x0000000109387547 */ /* 0x000ff6000b800000 */
[----:B------:R-:W-:Y:S01]  /*6280*/  UISETP.NE.U32.AND UP0, UPT, UR38, URZ, UPT ;  /* 0x000000ff2600728c */ /* 0x000fe2000bf05070 */
[----:B------:R-:W-:Y:S02]  /*6290*/  HFMA2 R0, -RZ, RZ, 0, 5.9604644775390625e-08 ;  /* 0x00000001ff007431 */ /* 0x000fe400000001ff */
[----:B------:R-:W-:Y:S01]  /*62a0*/  IMAD.MOV.U32 R67, RZ, RZ, 0x1 ;  /* 0x00000001ff437424 */ /* 0x000fe200078e00ff */
[----:B------:R-:W-:Y:S06]  /*62b0*/  UISETP.NE.AND.EX UP0, UPT, UR39, URZ, UPT, UP0 ;  /* 0x000000ff2700728c */ /* 0x000fec000bf05300 */
[----:B------:R-:W-:Y:S05]  /*62c0*/  PLOP3.LUT P3, PT, PT, PT, UP0, 0x80, 0x8 ;  /* 0x000000000008781c */ /* 0x000fea0003f6f008 */
[----:B------:R-:W1:Y:S01]  /*62d0*/  @UP0 LDCU.64 UR6, c[0x0][0x888] ;  /* 0x00011100ff0607ac */ /* 0x000e620008000a00 */
[----:B------:R-:W-:Y:S07]  /*62e0*/  @UP0 UIMAD UR4, UR36, UR44, URZ ;  /* 0x0000002c240402a4 */ /* 0x000fee000f8e02ff */
[----:B------:R-:W-:Y:S01]  /*62f0*/  @!P3 PRMT R67, R0, 0x7610, R67 ;  /* 0x000076100043b816 */ /* 0x000fe20000000043 */
[----:B-1----:R-:W-:Y:S03]  /*6300*/  @UP0 UIMAD.WIDE UR6, UR4, 0x4, UR6 ;  /* 0x00000004040608a5 */ /* 0x002fe6000f8e0206 */
[----:B------:R-:W1:Y:S03]  /*6310*/  @!UP0 LDCU UR4, c[0x0][0x880] ;  /* 0x00011000ff0487ac */ /* 0x000e660008000800 */
[----:B------:R-:W-:Y:S01]  /*6320*/  IMAD.U32 R2, RZ, RZ, UR6 ;  /* 0x00000006ff027e24 */ /* 0x000fe2000f8e00ff */
[----:B------:R-:W-:Y:S05]  /*6330*/  MOV R3, UR7 ;  /* 0x0000000700037c02 */ /* 0x000fea0008000f00 */
[----:B-----5:R2:W5:Y:S02]  /*6340*/  @P3 LDG.E R35, desc[UR46][R2.64] ;  /* 0x0000002e02233981 */ /* 0x020564000c1e1900 */
[----:B-12---:R-:W-:Y:S02]  /*6350*/  @!P3 IMAD.U32 R35, RZ, RZ, UR4 ;  /* 0x00000004ff23be24 */ /* 0x006fe4000f8e00ff */
.L_x_110:
[----:B------:R-:W-:Y:S05]  /*6360*/  @!P4 BRA `(.L_x_111) ;  /* 0x000000000020c947 */ /* 0x000fea0003800000 */
[----:B------:R-:W-:Y:S04]  /*6370*/  ISETP.NE.U32.AND P3, PT, R60, RZ, PT ;  /* 0x000000ff3c00720c */ /* 0x000fe80003f65070 */
[----:B------:R-:W-:Y:S11]  /*6380*/  ISETP.NE.AND.EX P3, PT, R61, RZ, PT, P3 ;  /* 0x000000ff3d00720c */ /* 0x000ff60003f65330 */
[----:B------:R-:W-:Y:S02]  /*6390*/  @!UPT UIADD3 URZ, UPT, UPT, URZ, URZ, URZ ;  /* 0x000000fffffff290 */ /* 0x000fe4000fffe0ff */
[----:B------:R-:W1:Y:S01]  /*63a0*/  @P3 LDC.64 R2, c[0x0][0x8a8] ;  /* 0x00022a00ff023b82 */ /* 0x000e620000000a00 */
[----:B------:R-:W-:Y:S04]  /*63b0*/  @P3 IMAD R0, R62, UR36, RZ ;  /* 0x000000243e003c24 */ /* 0x000fe8000f8e02ff */
[----:B-1----:R-:W-:Y:S05]  /*63c0*/  @P3 IMAD.WIDE R2, R0, 0x4, R2 ;  /* 0x0000000400023825 */ /* 0x002fea00078e0202 */
[----:B-----5:R1:W5:Y:S02]  /*63d0*/  @P3 LDG.E R32, desc[UR46][R2.64] ;  /* 0x0000002e02203981 */ /* 0x020364000c1e1900 */
[----:B-1----:R-:W2:Y:S02]  /*63e0*/  @!P3 LDC R32, c[0x0][0x8a0] ;  /* 0x00022800ff20bb82 */ /* 0x002ea40000000800 */
.L_x_111:
[----:B-----5:R-:W-:Y:S01]  /*63f0*/  FSETP.NEU.AND P3, PT, R35, RZ, PT ;  /* 0x000000ff2300720b */ /* 0x020fe20003f6d000 */
[----:B------:R-:W-:Y:S01]  /*6400*/  BSSY B1, `(.L_x_112) ;  /* 0x0000038000017945 */ /* 0x000fe20003800000 */
[----:B------:R-:W-:Y:S01]  /*6410*/  SEL R3, RZ, 0xffffffff, P2 ;  /* 0xffffffffff037807 */ /* 0x000fe20001000000 */
[----:B------:R-:W-:Y:S01]  /*6420*/  IMAD.MOV.U32 R43, RZ, RZ, 0x1 ;  /* 0x00000001ff2b7424 */ /* 0x000fe200078e00ff */
[----:B------:R-:W-:Y:S01]  /*6430*/  @P1 LOP3.LUT P2, RZ, R67, 0xff, RZ, 0xc0, !PT ;  /* 0x000000ff43ff1812 */ /* 0x000fe2000784c0ff */
[----:B------:R-:W-:Y:S01]  /*6440*/  IMAD R34, R30, 0x80, R33 ;  /* 0x000000801e227824 */ /* 0x000fe200078e0221 */
[----:B------:R-:W-:Y:S01]  /*6450*/  @P1 SEL R2, RZ, 0xffffffff, P3 ;  /* 0xffffffffff021807 */ /* 0x000fe20001800000 */
[----:B------:R-:W-:Y:S01]  /*6460*/  IMAD R85, R80, -0x10, R78 ;  /* 0xfffffff050557824 */ /* 0x000fe200078e024e */
[----:B------:R-:W-:Y:S01]  /*6470*/  LEA R87, R30, UR48, 0x3 ;  /* 0x000000301e577c11 */ /* 0x000fe2000f8e18ff */
[----:B------:R-:W-:Y:S01]  /*6480*/  IMAD.MOV.U32 R88, RZ, RZ, RZ ;  /* 0x000000ffff587224 */ /* 0x000fe200078e00ff */
[----:B------:R-:W-:Y:S02]  /*6490*/  @P0 SEL R2, R3, R2, !P2 ;  /* 0x0000000203020207 */ /* 0x000fe40005000000 */
[----:B------:R-:W-:Y:S02]  /*64a0*/  CS2R R46, SRZ ;  /* 0x00000000002e7805 */ /* 0x000fe4000001ff00 */
[----:B------:R-:W-:Y:S02]  /*64b0*/  SHF.L.U32 R0, R76, 0x1f, RZ ;  /* 0x0000001f4c007819 */ /* 0x000fe400000006ff */
[----:B------:R-:W-:Y:S02]  /*64c0*/  CS2R R44, SRZ ;  /* 0x00000000002c7805 */ /* 0x000fe4000001ff00 */
[----:B------:R-:W-:Y:S02]  /*64d0*/  @P1 LOP3.LUT R2, R2, 0x1, RZ, 0xc0, !PT ;  /* 0x0000000102021812 */ /* 0x000fe400078ec0ff */
[----:B------:R-:W-:Y:S02]  /*64e0*/  CS2R R50, SRZ ;  /* 0x0000000000327805 */ /* 0x000fe4000001ff00 */
[----:B------:R-:W-:Y:S02]  /*64f0*/  PLOP3.LUT P2, PT, PT, PT, UP1, 0x80, 0x8 ;  /* 0x000000000008781c */ /* 0x000fe40003f4f018 */
[----:B------:R-:W-:Y:S02]  /*6500*/  CS2R R48, SRZ ;  /* 0x0000000000307805 */ /* 0x000fe4000001ff00 */
[----:B------:R-:W-:Y:S02]  /*6510*/  ISETP.NE.U32.OR P5, PT, R2, 0x1, !P1 ;  /* 0x000000010200780c */ /* 0x000fe40004fa5470 */
[----:B------:R-:W-:Y:S02]  /*6520*/  CS2R R54, SRZ ;  /* 0x0000000000367805 */ /* 0x000fe4000001ff00 */
[----:B------:R-:W-:Y:S02]  /*6530*/  LOP3.LUT P4, R83, R67, 0xff, RZ, 0xc0, !PT ;  /* 0x000000ff43537812 */ /* 0x000fe4000788c0ff */
[----:B------:R-:W-:Y:S02]  /*6540*/  CS2R R52, SRZ ;  /* 0x0000000000347805 */ /* 0x000fe4000001ff00 */
[----:B------:R-:W-:Y:S02]  /*6550*/  SEL R2, RZ, 0xffffffff, P3 ;  /* 0xffffffffff027807 */ /* 0x000fe40001800000 */
[----:B------:R-:W-:Y:S02]  /*6560*/  CS2R R58, SRZ ;  /* 0x00000000003a7805 */ /* 0x000fe4000001ff00 */
[----:B------:R-:W-:Y:S02]  /*6570*/  P2R R86, PR, RZ, 0x20 ;  /* 0x00000020ff567803 */ /* 0x000fe40000000000 */
[----:B------:R-:W-:Y:S02]  /*6580*/  CS2R R56, SRZ ;  /* 0x0000000000387805 */ /* 0x000fe4000001ff00 */
[----:B------:R-:W-:Y:S02]  /*6590*/  @P2 SEL R2, R3, R2, !P4 ;  /* 0x0000000203022207 */ /* 0x000fe40006000000 */
[----:B------:R-:W-:Y:S02]  /*65a0*/  @P5 SHF.L.U32 R4, RZ, 0x1f, RZ ;  /* 0x0000001fff045819 */ /* 0x000fe400000006ff */
[----:B------:R-:W-:Y:S02]  /*65b0*/  LOP3.LUT R2, R2, 0x1, RZ, 0xc0, !PT ;  /* 0x0000000102027812 */ /* 0x000fe400078ec0ff */
[----:B------:R-:W1:Y:S02]  /*65c0*/  @P5 SYNCS.PHASECHK.TRANS64.TRYWAIT P1, [UR48+0x40], R4 ;  /* 0x00004004ff0055a7 */ /* 0x000e640008021130 */
[----:B------:R-:W-:Y:S04]  /*65d0*/  ISETP.NE.U32.AND P2, PT, R2, 0x1, PT ;  /* 0x000000010200780c */ /* 0x000fe80003f45070 */
[----:B------:R-:W-:Y:S01]  /*65e0*/  P2R R89, PR, RZ, 0x4 ;  /* 0x00000004ff597803 */ /* 0x000fe20000000000 */
[----:B------:R3:W4:Y:S01]  /*65f0*/  SYNCS.PHASECHK.TRANS64.TRYWAIT P0, [R87+URZ+0xb0], R0 ;  /* 0x0000b000570075a7 */ /* 0x00072200080011ff */
[----:B-1----:R-:W-:Y:S01]  /*6600*/  @P5 SEL R43, RZ, 0x1, !P1 ;  /* 0x00000001ff2b5807 */ /* 0x002fe20004800000 */
[----:B---3--:R-:W-:Y:S06]  /*6610*/  @!P5 BRA `(.L_x_113) ;  /* 0x000000000058d947 */ /* 0x008fec0003800000 */
[----:B------:R-:W-:Y:S01]  /*6620*/  IMAD.MOV.U32 R47, RZ, RZ, RZ ;  /* 0x000000ffff2f7224 */ /* 0x000fe200078e00ff */
[----:B------:R-:W-:Y:S01]  /*6630*/  ISETP.NE.AND P1, PT, R43, RZ, PT ;  /* 0x000000ff2b00720c */ /* 0x000fe20003f25270 */
[----:B------:R-:W-:Y:S01]  /*6640*/  BSSY B0, `(.L_x_114) ;  /* 0x000000c000007945 */ /* 0x000fe20003800000 */
[----:B------:R-:W-:Y:S02]  /*6650*/  CS2R R58, SRZ ;  /* 0x00000000003a7805 */ /* 0x000fe4000001ff00 */
[----:B------:R-:W-:Y:S02]  /*6660*/  CS2R R56, SRZ ;  /* 0x0000000000387805 */ /* 0x000fe4000001ff00 */
[----:B------:R-:W-:Y:S02]  /*6670*/  CS2R R54, SRZ ;  /* 0x0000000000367805 */ /* 0x000fe4000001ff00 */
[----:B------:R-:W-:Y:S02]  /*6680*/  CS2R R52, SRZ ;  /* 0x0000000000347805 */ /* 0x000fe4000001ff00 */
[----:B------:R-:W-:Y:S02]  /*6690*/  CS2R R50, SRZ ;  /* 0x0000000000327805 */ /* 0x000fe4000001ff00 */
[----:B------:R-:W-:Y:S02]  /*66a0*/  CS2R R48, SRZ ;  /* 0x0000000000307805 */ /* 0x000fe4000001ff00 */
[----:B------:R-:W-:Y:S01]  /*66b0*/  CS2R R44, SRZ ;  /* 0x00000000002c7805 */ /* 0x000fe2000001ff00 */
[----:B------:R-:W-:Y:S06]  /*66c0*/  @P1 BRA `(.L_x_115) ;  /* 0x00000000000c1947 */ /* 0x000fec0003800000 */
[----:B------:R-:W-:Y:S04]  /*66d0*/  SHF.L.U32 R3, RZ, 0x1f, RZ ;  /* 0x0000001fff037819 */ /* 0x000fe800000006ff */
[----:B------:R-:W1:Y:S02]  /*66e0*/  SYNCS.PHASECHK.TRANS64.TRYWAIT P1, [UR48+0x40], R3 ;  /* 0x00004003ff0075a7 */ /* 0x000e640008021130 */
[----:B-1----:R-:W-:Y:S05]  /*66f0*/  @!P1 BRA `(.L_x_116) ;  /* 0x0000005800bc9947 */ /* 0x002fea0003800000 */
.L_x_115:
[----:B------:R-:W-:Y:S05]  /*6700*/  BSYNC B0 ;  /* 0x0000000000007941 */ /* 0x000fea0003800000 */
.L_x_114:
[----:B------:R-:W-:Y:S01]  /*6710*/  ISETP.NE.AND P1, PT, R89, RZ, PT ;  /* 0x000000ff5900720c */ /* 0x000fe20003f25270 */
[----:B------:R-:W-:Y:S11]  /*6720*/  HFMA2 R88, -RZ, RZ, 0, 5.9604644775390625e-08 ;  /* 0x00000001ff587431 */ /* 0x000ff600000001ff */
[----:B------:R-:W-:Y:S01]  /*6730*/  @!UPT UIADD3 URZ, UPT, UPT, URZ, URZ, URZ ;  /* 0x000000fffffff290 */ /* 0x000fe2000fffe0ff */
[----:B------:R3:W1:Y:S04]  /*6740*/  @P1 LDS.128 R56, [R79] ;  /* 0x000000004f381984 */ /* 0x0006680000000c00 */
[----:B------:R3:W1:Y:S04]  /*6750*/  @P1 LDS.128 R52, [R78+0x10] ;  /* 0x000010004e341984 */ /* 0x0006680000000c00 */
[----:B------:R3:W1:Y:S04]  /*6760*/  @P1 LDS.128 R48, [R77+0x20] ;  /* 0x000020004d301984 */ /* 0x0006680000000c00 */
[----:B------:R3:W1:Y:S02]  /*6770*/  @P1 LDS.128 R44, [R85+0x30] ;  /* 0x00003000552c1984 */ /* 0x0006640000000c00 */
.L_x_113:
[----:B------:R-:W-:Y:S05]  /*6780*/  BSYNC B1 ;  /* 0x0000000000017941 */ /* 0x000fea0003800000 */
.L_x_112:
[----:B-1----:R-:W-:Y:S04]  /*6790*/  SHF.R.U32.HI R3, RZ, 0x15, R34 ;  /* 0x00000015ff037819 */ /* 0x002fe80000011622 */
[----:B------:R-:W-:Y:S01]  /*67a0*/  LOP3.LUT P1, RZ, R3, 0x3, R72, 0x48, !PT ;  /* 0x0000000303ff7812 */ /* 0x000fe20007824848 */
[----:B------:R-:W-:Y:S01]  /*67b0*/  @!UPT UIADD3 URZ, UPT, UPT, URZ, URZ, URZ ;  /* 0x000000fffffff290 */ /* 0x000fe2000fffe0ff */
[----:B----4-:R-:W-:Y:S11]  /*67c0*/  @P0 BRA `(.L_x_117) ;  /* 0x0000000000080947 */ /* 0x010ff60003800000 */
[----:B------:R-:W1:Y:S02]  /*67d0*/  SYNCS.PHASECHK.TRANS64.TRYWAIT P0, [R87+URZ+0xb0], R0 ;  /* 0x0000b000570075a7 */ /* 0x000e6400080011ff */
[----:B-1----:R-:W-:Y:S05]  /*67e0*/  @!P0 BRA `(.L_x_118) ;  /* 0x0000005800988947 */ /* 0x002fea0003800000 */
.L_x_117:
[----:B------:R-:W-:Y:S05]  /*67f0*/  @!P1 BRA `(.L_x_119) ;  /* 0x0000000000409947 */ /* 0x000fea0003800000 */
[----:B------:R-:W4:Y:S01]  /*6800*/  LDCU.64 UR8, c[0x4][0x70] ;  /* 0x01000e00ff0877ac */ /* 0x000f220008000a00 */
[----:B------:R-:W-:Y:S01]  /*6810*/  MOV R3, 0x0 ;  /* 0x0000000000037802 */ /* 0x000fe20000000f00 */
[----:B------:R-:W-:Y:S02]  /*6820*/  HFMA2 R12, -RZ, RZ, 0, 5.9604644775390625e-08 ;  /* 0x00000001ff0c7431 */ /* 0x000fe400000001ff */
[----:B------:R-:W-:Y:S02]  /*6830*/  IMAD.MOV.U32 R8, RZ, RZ, 0x192 ;  /* 0x00000192ff087424 */ /* 0x000fe400078e00ff */
[----:B------:R-:W-:Y:S01]  /*6840*/  IMAD.MOV.U32 R13, RZ, RZ, RZ ;  /* 0x000000ffff0d7224 */ /* 0x000fe200078e00ff */
[----:B------:R-:W5:Y:S01]  /*6850*/  LDCU.64 UR6, c[0x4][0x78] ;  /* 0x01000f00ff0677ac */ /* 0x000f620008000a00 */
[----:B------:R-:W1:Y:S01]  /*6860*/  LDC.64 R2, c[0x4][R3] ;  /* 0x0100000003027b82 */ /* 0x000e620000000a00 */
[----:B------:R-:W2:Y:S01]  /*6870*/  LDCU.64 UR4, c[0x4][0x10] ;  /* 0x01000200ff0477ac */ /* 0x000ea20008000a00 */
[----:B----4-:R-:W-:Y:S01]  /*6880*/  MOV R5, UR9 ;  /* 0x0000000900057c02 */ /* 0x010fe20008000f00 */
[----:B------:R-:W-:Y:S01]  /*6890*/  IMAD.U32 R4, RZ, RZ, UR8 ;  /* 0x00000008ff047e24 */ /* 0x000fe2000f8e00ff */
[----:B-----5:R-:W-:Y:S01]  /*68a0*/  MOV R7, UR7 ;  /* 0x0000000700077c02 */ /* 0x020fe20008000f00 */
[----:B------:R-:W-:Y:S01]  /*68b0*/  IMAD.U32 R6, RZ, RZ, UR6 ;  /* 0x00000006ff067e24 */ /* 0x000fe2000f8e00ff */
[----:B--2---:R-:W-:Y:S01]  /*68c0*/  MOV R11, UR5 ;  /* 0x00000005000b7c02 */ /* 0x004fe20008000f00 */
[----:B------:R-:W-:Y:S02]  /*68d0*/  IMAD.U32 R10, RZ, RZ, UR4 ;  /* 0x00000004ff0a7e24 */ /* 0x000fe4000f8e00ff */
[----:B------:R-:W-:Y:S07]  /*68e0*/  LEPC R20, `(.L_x_119) ;  /* 0x000000001014794e */ /* 0x000fee0000000000 */
[----:B-1-3--:R-:W-:Y:S05]  /*68f0*/  CALL.ABS.NOINC R2 ;  /* 0x0000000002007343 */ /* 0x00afea0003c00000 */
.L_x_119:
[----:B------:R-:W-:Y:S01]  /*6900*/  LOP3.LUT R20, R56, 0xffffe000, RZ, 0xc0, !PT ;  /* 0xffffe00038147812 */ /* 0x000fe200078ec0ff */
[----:B------:R-:W-:Y:S05]  /*6910*/  WARPSYNC.ALL ;  /* 0x0000000000007948 */ /* 0x000fea0003800000 */
[----:B------:R-:W-:Y:S01]  /*6920*/  R2UR UR4, R34 ;  /* 0x00000000220472ca */ /* 0x000fe200000e0000 */
[----:B------:R-:W-:Y:S01]  /*6930*/  BSSY.RECONVERGENT B0, `(.L_x_120) ;  /* 0x0000058000007945 */ /* 0x000fe20003800200 */
[----:B------:R-:W-:Y:S02]  /*6940*/  LOP3.LUT R21, R57, 0xffffe000, RZ, 0xc0, !PT ;  /* 0xffffe00039157812 */ /* 0x000fe400078ec0ff */
[----:B------:R-:W-:Y:S02]  /*6950*/  LOP3.LUT R40, R58, 0xffffe000, RZ, 0xc0, !PT ;  /* 0xffffe0003a287812 */ /* 0x000fe400078ec0ff */
[----:B------:R-:W-:Y:S02]  /*6960*/  LOP3.LUT R41, R52, 0xffffe000, RZ, 0xc0, !PT ;  /* 0xffffe00034297812 */ /* 0x000fe400078ec0ff */
[----:B------:R-:W-:Y:S05]  /*6970*/  ISETP.NE.AND P0, PT, R81, RZ, PT ;  /* 0x000000ff5100720c */ /* 0x000fea0003f05270 */
[----:B------:R-:W1:Y:S02]  /*6980*/  LDTM.x16 R4, tmem[UR4] ;  /* 0x00000004000479ee */ /* 0x000e640008240000 */
[C---:B-12---:R-:W-:Y:S01]  /*6990*/  FMUL R0, R32.reuse, R4 ;  /* 0x0000000420007220 */ /* 0x046fe20000400000 */
[C---:B------:R-:W-:Y:S01]  /*69a0*/  FMUL R2, R32.reuse, R5 ;  /* 0x0000000520027220 */ /* 0x040fe20000400000 */
[C---:B------:R-:W-:Y:S01]  /*69b0*/  FMUL R3, R32.reuse, R6 ;  /* 0x0000000620037220 */ /* 0x040fe20000400000 */
[----:B------:R-:W-:Y:S01]  /*69c0*/  FMUL R7, R32, R7 ;  /* 0x0000000720077220 */ /* 0x000fe20000400000 */
[----:B------:R-:W-:Y:S01]  /*69d0*/  FFMA R36, R35, R20, R0 ;  /* 0x0000001423247223 */ /* 0x000fe20000000000 */
[----:B------:R-:W-:Y:S01]  /*69e0*/  LOP3.LUT R20, R59, 0xffffe000, RZ, 0xc0, !PT ;  /* 0xffffe0003b147812 */ /* 0x000fe200078ec0ff */
[C---:B------:R-:W-:Y:S01]  /*69f0*/  FFMA R37, R35.reuse, R21, R2 ;  /* 0x0000001523257223 */ /* 0x040fe20000000002 */
[----:B------:R-:W-:Y:S01]  /*6a00*/  LOP3.LUT R21, R54, 0xffffe000, RZ, 0xc0, !PT ;  /* 0xffffe00036157812 */ /* 0x000fe200078ec0ff */
[----:B------:R-:W-:Y:S01]  /*6a10*/  FFMA R38, R35, R40, R3 ;  /* 0x0000002823267223 */ /* 0x000fe20000000003 */
[----:B------:R-:W-:Y:S01]  /*6a20*/  LOP3.LUT R40, R53, 0xffffe000, RZ, 0xc0, !PT ;  /* 0xffffe00035287812 */ /* 0x000fe200078ec0ff */
[----:B------:R-:W-:Y:S01]  /*6a30*/  FFMA R39, R35, R20, R7 ;  /* 0x0000001423277223 */ /* 0x000fe20000000007 */
[----:B------:R-:W-:Y:S01]  /*6a40*/  LOP3.LUT R20, R55, 0xffffe000, RZ, 0xc0, !PT ;  /* 0xffffe00037147812 */ /* 0x000fe200078ec0ff */
[C---:B------:R-:W-:Y:S01]  /*6a50*/  FMUL R4, R32.reuse, R8 ;  /* 0x0000000820047220 */ /* 0x040fe20000400000 */
[----:B------:R-:W-:Y:S01]  /*6a60*/  F2FP.TF32.F32.PACK_B R36, R36 ;  /* 0x00000024ff24723e */ /* 0x000fe200024050ff */
[C---:B------:R-:W-:Y:S01]  /*6a70*/  FMUL R5, R32.reuse, R9 ;  /* 0x0000000920057220 */ /* 0x040fe20000400000 */
[----:B------:R-:W-:Y:S01]  /*6a80*/  F2FP.TF32.F32.PACK_B R37, R37 ;  /* 0x00000025ff25723e */ /* 0x000fe200024050ff */
[C---:B------:R-:W-:Y:S01]  /*6a90*/  FMUL R6, R32.reuse, R10 ;  /* 0x0000000a20067220 */ /* 0x040fe20000400000 */
[----:B------:R-:W-:Y:S01]  /*6aa0*/  FMUL R11, R32, R11 ;  /* 0x0000000b200b7220 */ /* 0x000fe20000400000 */
[----:B------:R-:W-:Y:S01]  /*6ab0*/  F2FP.TF32.F32.PACK_B R38, R38 ;  /* 0x00000026ff26723e */ /* 0x000fe200024050ff */
[C---:B------:R-:W-:Y:S01]  /*6ac0*/  FFMA R4, R35.reuse, R41, R4 ;  /* 0x0000002923047223 */ /* 0x040fe20000000004 */
[----:B------:R-:W-:Y:S01]  /*6ad0*/  F2FP.TF32.F32.PACK_B R39, R39 ;  /* 0x00000027ff27723e */ /* 0x000fe200024050ff */
[C---:B------:R-:W-:Y:S01]  /*6ae0*/  FFMA R5, R35.reuse, R40, R5 ;  /* 0x0000002823057223 */ /* 0x040fe20000000005 */
[C---:B------:R-:W-:Y:S01]  /*6af0*/  FFMA R6, R35.reuse, R21, R6 ;  /* 0x0000001523067223 */ /* 0x040fe20000000006 */
[----:B------:R-:W-:Y:S01]  /*6b00*/  FFMA R7, R35, R20, R11 ;  /* 0x0000001423077223 */ /* 0x000fe2000000000b */
[----:B------:R-:W-:Y:S01]  /*6b10*/  LOP3.LUT R41, R48, 0xffffe000, RZ, 0xc0, !PT ;  /* 0xffffe00030297812 */ /* 0x000fe200078ec0ff */
[----:B------:R1:W-:Y:S01]  /*6b20*/  STS.128 [R79], R36 ;  /* 0x000000244f007388 */ /* 0x0003e20000000c00 */
[----:B------:R-:W-:Y:S01]  /*6b30*/  LOP3.LUT R40, R49, 0xffffe000, RZ, 0xc0, !PT ;  /* 0xffffe00031287812 */ /* 0x000fe200078ec0ff */
[C---:B------:R-:W-:Y:S01]  /*6b40*/  FMUL R8, R32.reuse, R12 ;  /* 0x0000000c20087220 */ /* 0x040fe20000400000 */
[----:B------:R-:W-:Y:S01]  /*6b50*/  FMUL R9, R32, R13 ;  /* 0x0000000d20097220 */ /* 0x000fe20000400000 */
[----:B------:R-:W-:Y:S01]  /*6b60*/  LOP3.LUT R21, R50, 0xffffe000, RZ, 0xc0, !PT ;  /* 0xffffe00032157812 */ /* 0x000fe200078ec0ff */
[C---:B------:R-:W-:Y:S01]  /*6b70*/  FMUL R10, R32.reuse, R14 ;  /* 0x0000000e200a7220 */ /* 0x040fe20000400000 */
[----:B------:R-:W-:Y:S01]  /*6b80*/  LOP3.LUT R20, R51, 0xffffe000, RZ, 0xc0, !PT ;  /* 0xffffe00033147812 */ /* 0x000fe200078ec0ff */
[----:B------:R-:W-:Y:S01]  /*6b90*/  FMUL R15, R32, R15 ;  /* 0x0000000f200f7220 */ /* 0x000fe20000400000 */
[----:B------:R-:W-:Y:S01]  /*6ba0*/  F2FP.TF32.F32.PACK_B R4, R4 ;  /* 0x00000004ff04723e */ /* 0x000fe200024050ff */
[C---:B------:R-:W-:Y:S01]  /*6bb0*/  FFMA R8, R35.reuse, R41, R8 ;  /* 0x0000002923087223 */ /* 0x040fe20000000008 */
[----:B------:R-:W-:Y:S01]  /*6bc0*/  F2FP.TF32.F32.PACK_B R5, R5 ;  /* 0x00000005ff05723e */ /* 0x000fe200024050ff */
[C---:B------:R-:W-:Y:S01]  /*6bd0*/  FFMA R9, R35.reuse, R40, R9 ;  /* 0x0000002823097223 */ /* 0x040fe20000000009 */
[----:B------:R-:W-:Y:S01]  /*6be0*/  F2FP.TF32.F32.PACK_B R6, R6 ;  /* 0x00000006ff06723e */ /* 0x000fe200024050ff */
[C---:B------:R-:W-:Y:S01]  /*6bf0*/  FFMA R10, R35.reuse, R21, R10 ;  /* 0x00000015230a7223 */ /* 0x040fe2000000000a */
[----:B------:R-:W-:Y:S01]  /*6c00*/  F2FP.TF32.F32.PACK_B R7, R7 ;  /* 0x00000007ff07723e */ /* 0x000fe200024050ff */
[----:B------:R-:W-:Y:S01]  /*6c10*/  FFMA R11, R35, R20, R15 ;  /* 0x00000014230b7223 */ /* 0x000fe2000000000f */
[----:B------:R-:W-:Y:S01]  /*6c20*/  LOP3.LUT R41, R44, 0xffffe000, RZ, 0xc0, !PT ;  /* 0xffffe0002c297812 */ /* 0x000fe200078ec0ff */
[C---:B------:R-:W-:Y:S01]  /*6c30*/  FMUL R12, R32.reuse, R16 ;  /* 0x00000010200c7220 */ /* 0x040fe20000400000 */
[----:B------:R-:W-:Y:S01]  /*6c40*/  LOP3.LUT R40, R45, 0xffffe000, RZ, 0xc0, !PT ;  /* 0xffffe0002d287812 */ /* 0x000fe200078ec0ff */
[----:B------:R1:W-:Y:S01]  /*6c50*/  STS.128 [R78+0x10], R4 ;  /* 0x000010044e007388 */ /* 0x0003e20000000c00 */
        /* <DEDUP_REMOVED lines=13> */
[----:B------:R-:W-:Y:S02]  /*6d30*/  F2FP.TF32.F32.PACK_B R12, R12 ;  /* 0x0000000cff0c723e */ /* 0x000fe400024050ff */
[----:B------:R-:W-:Y:S01]  /*6d40*/  F2FP.TF32.F32.PACK_B R13, R13 ;  /* 0x0000000dff0d723e */ /* 0x000fe200024050ff */
[----:B------:R1:W-:Y:S01]  /*6d50*/  STS.128 [R77+0x20], R8 ;  /* 0x000020084d007388 */ /* 0x0003e20000000c00 */
[----:B------:R-:W-:Y:S02]  /*6d60*/  F2FP.TF32.F32.PACK_B R14, R14 ;  /* 0x0000000eff0e723e */ /* 0x000fe400024050ff */
[----:B------:R-:W-:Y:S05]  /*6d70*/  F2FP.TF32.F32.PACK_B R15, R15 ;  /* 0x0000000fff0f723e */ /* 0x000fea00024050ff */
[----:B------:R1:W-:Y:S01]  /*6d80*/  STS.128 [R85+0x30], R12 ;  /* 0x0000300c55007388 */ /* 0x0003e20000000c00 */
[----:B------:R-:W-:Y:S01]  /*6d90*/  @!PT LDS RZ, [RZ] ;  /* 0x00000000fffff984 */ /* 0x000fe20000000800 */
[----:B------:R-:W-:Y:S01]  /*6da0*/  @!PT LDS RZ, [RZ] ;  /* 0x00000000fffff984 */ /* 0x000fe20000000800 */
[----:B------:R-:W-:Y:S01]  /*6db0*/  @!PT LDS RZ, [RZ] ;  /* 0x00000000fffff984 */ /* 0x000fe20000000800 */
[----:B------:R-:W-:Y:S01]  /*6dc0*/  @!PT LDS RZ, [RZ] ;  /* 0x00000000fffff984 */ /* 0x000fe20000000800 */
[----:B------:R2:W-:Y:S07]  /*6dd0*/  MEMBAR.ALL.CTA ;  /* 0x0000000000007992 */ /* 0x0005ee0000008000 */
[----:B--2---:R-:W2:Y:S02]  /*6de0*/  FENCE.VIEW.ASYNC.S ;  /* 0x00000000000073c6 */ /* 0x004ea40000000000 */
[----:B--2---:R-:W-:Y:S06]  /*6df0*/  BAR.SYNC.DEFER_BLOCKING 0x1, 0x80 ;  /* 0x0042000000007b1d */ /* 0x004fec0000010000 */
[----:B------:R-:W-:Y:S05]  /*6e00*/  @P0 BRA `(.L_x_121) ;  /* 0x0000000000280947 */ /* 0x000fea0003800000 */
[----:B------:R-:W-:Y:S02]  /*6e10*/  UIADD3 UR4, UPT, UPT, UR48, 0x200, URZ ;  /* 0x0000020030047890 */ /* 0x000fe4000fffe0ff */
[----:B------:R-:W-:Y:S01]  /*6e20*/  UIADD3 UR6, UP0, UPT, UR52, 0x680, URZ ;  /* 0x0000068034067890 */ /* 0x000fe2000ff1e0ff */
[----:B------:R-:W-:Y:S03]  /*6e30*/  UMOV UR43, UR36 ;  /* 0x00000024002b7c82 */ /* 0x000fe60008000000 */
[----:B------:R-:W-:Y:S01]  /*6e40*/  MOV R73, UR4 ;  /* 0x0000000400497c02 */ /* 0x000fe20008000f00 */
[----:B------:R-:W-:Y:S03]  /*6e50*/  UIADD3.X UR7, UPT, UPT, URZ, UR53, URZ, UP0, !UPT ;  /* 0x00000035ff077290 */ /* 0x000fe600087fe4ff */
[----:B------:R-:W-:Y:S11]  /*6e60*/  R2UR UR40, R73 ;  /* 0x00000000492872ca */ /* 0x000ff600000e0000 */
[----:B------:R-:W-:Y:S02]  /*6e70*/  @!UPT UIADD3 URZ, UPT, UPT, URZ, URZ, URZ ;  /* 0x000000fffffff290 */ /* 0x000fe4000fffe0ff */
[----:B------:R2:W-:Y:S01]  /*6e80*/  UTMASTG.3D [UR40], [UR6] ;  /* 0x00000028060073b5 */ /* 0x0005e20008010000 */
[----:B------:R0:W-:Y:S01]  /*6e90*/  UTMACMDFLUSH ;  /* 0x00000000000079b7 */ /* 0x0001e20000000000 */
[----:B--2---:R-:W-:Y:S04]  /*6ea0*/  DEPBAR.LE SB0, 0x1 ;  /* 0x000080400000791a */ /* 0x004fe80000000000 */
.L_x_121:
[----:B------:R-:W-:Y:S05]  /*6eb0*/  BSYNC.RECONVERGENT B0 ;  /* 0x0000000000007941 */ /* 0x000fea0003800200 */
.L_x_120:
[----:B------:R-:W-:Y:S01]  /*6ec0*/  BAR.SYNC.DEFER_BLOCKING 0x1, 0x80 ;  /* 0x0042000000007b1d */ /* 0x000fe20000010000 */
[----:B------:R-:W-:Y:S01]  /*6ed0*/  ISETP.NE.AND P1, PT, R86, RZ, PT ;  /* 0x000000ff5600720c */ /* 0x000fe20003f25270 */
[----:B------:R-:W-:Y:S01]  /*6ee0*/  UISETP.NE.AND UP0, UPT, UR49, URZ, UPT ;  /* 0x000000ff3100728c */ /* 0x000fe2000bf05270 */
[----:B------:R-:W-:Y:S11]  /*6ef0*/  LEA R3, R88, UR48, 0x3 ;  /* 0x0000003058037c11 */ /* 0x000ff6000f8e18ff */
[----:B------:R-:W-:Y:S01]  /*6f00*/  @P1 SHF.L.U32 R2, RZ, 0x1f, RZ ;  /* 0x0000001fff021819 */ /* 0x000fe200000006ff */
[----:B------:R-:W-:Y:S06]  /*6f10*/  BRA.U !UP0, `(.L_x_122) ;  /* 0x0000000108247547 */ /* 0x000fec000b800000 */
[----:B-1----:R-:W-:Y:S01]  /*6f20*/  IMAD.U32 R5, RZ, RZ, UR51 ;  /* 0x00000033ff057e24 */ /* 0x002fe2000f8e00ff */
[----:B------:R-:W-:Y:S01]  /*6f30*/  MOV R0, UR37 ;  /* 0x0000002500007c02 */ /* 0x000fe20008000f00 */
[----:B------:R-:W-:Y:S03]  /*6f40*/  UIADD3 UR51, UPT, UPT, UR51, 0x1, URZ ;  /* 0x0000000133337890 */ /* 0x000fe6000fffe0ff */
[----:B------:R-:W-:Y:S01]  /*6f50*/  @P1 LEA R5, R5, UR48, 0x3 ;  /* 0x0000003005051c11 */ /* 0x000fe2000f8e18ff */
[----:B------:R-:W-:Y:S04]  /*6f60*/  UISETP.NE.AND UP0, UPT, UR51, 0x4, UPT ;  /* 0x000000043300788c */ /* 0x000fe8000bf05270 */
[----:B------:R-:W-:Y:S01]  /*6f70*/  @P1 VIADD R5, R5, 0x60 ;  /* 0x0000006005051836 */ /* 0x000fe20000000000 */
[----:B------:R-:W-:Y:S04]  /*6f80*/  USEL UR51, UR51, URZ, UP0 ;  /* 0x000000ff33337287 */ /* 0x000fe80008000000 */
[----:B------:R-:W-:Y:S04]  /*6f90*/  @P1 PRMT R0, R0, 0x654, R5 ;  /* 0x0000065400001816 */ /* 0x000fe80000000005 */
[----:B------:R2:W-:Y:S04]  /*6fa0*/  @P1 SYNCS.ARRIVE.TRANS64.RED.A1T0 RZ, [R0+URZ], RZ ;  /* 0x000000ff00ff19a7 */ /* 0x0005e800081004ff */
.L_x_122:
[----:B------:R-:W4:Y:S01]  /*6fb0*/  @P1 SYNCS.PHASECHK.TRANS64.TRYWAIT P0, [R3+URZ+0x40], R2 ;  /* 0x00004002030015a7 */ /* 0x000f2200080011ff */
[----:B------:R-:W-:Y:S01]  /*6fc0*/  BSSY B1, `(.L_x_123) ;  /* 0x0000016000017945 */ /* 0x000fe20003800000 */
[----:B----4-:R-:W-:Y:S03]  /*6fd0*/  @P1 SEL R43, RZ, 0x1, !P0 ;  /* 0x00000001ff2b1807 */ /* 0x010fe60004000000 */
[----:B------:R-:W-:Y:S05]  /*6fe0*/  @!P1 BRA `(.L_x_124) ;  /* 0x00000000004c9947 */ /* 0x000fea0003800000 */
[----:B------:R-:W-:Y:S01]  /*6ff0*/  ISETP.NE.AND P0, PT, R43, RZ, PT ;  /* 0x000000ff2b00720c */ /* 0x000fe20003f05270 */
[----:B------:R-:W-:Y:S01]  /*7000*/  BSSY B0, `(.L_x_125) ;  /* 0x000000b000007945 */ /* 0x000fe20003800000 */
[----:B------:R-:W-:Y:S11]  /*7010*/  ISETP.NE.AND P1, PT, R89, RZ, PT ;  /* 0x000000ff5900720c */ /* 0x000ff60003f25270 */
[----:B------:R-:W-:Y:S02]  /*7020*/  @!UPT UIADD3 URZ, UPT, UPT, URZ, URZ, URZ ;  /* 0x000000fffffff290 */ /* 0x000fe4000fffe0ff */
[C---:B-1----:R-:W-:Y:S01]  /*7030*/  @P1 IMAD R6, R88.reuse, 0x2000, R79 ;  /* 0x0000200058061824 */ /* 0x042fe200078e024f */
[C---:B------:R-:W-:Y:S01]  /*7040*/  @P1 LEA R4, R88.reuse, R77, 0xd ;  /* 0x0000004d58041211 */ /* 0x040fe200078e68ff */
[C---:B------:R-:W-:Y:S02]  /*7050*/  @P1 IMAD R5, R88.reuse, 0x2000, R78 ;  /* 0x0000200058051824 */ /* 0x040fe400078e024e */
[----:B------:R-:W-:Y:S01]  /*7060*/  @P1 IMAD R2, R88, 0x2000, R85 ;  /* 0x0000200058021824 */ /* 0x000fe200078e0255 */
[----:B------:R-:W-:Y:S06]  /*7070*/  @P0 BRA `(.L_x_126) ;  /* 0x00000000000c0947 */ /* 0x000fec0003800000 */
[----:B--2---:R-:W-:Y:S04]  /*7080*/  SHF.L.U32 R0, RZ, 0x1f, RZ ;  /* 0x0000001fff007819 */ /* 0x004fe800000006ff */
[----:B------:R-:W1:Y:S02]  /*7090*/  SYNCS.PHASECHK.TRANS64.TRYWAIT P0, [R3+URZ+0x40], R0 ;  /* 0x00004000030075a7 */ /* 0x000e6400080011ff */
[----:B-1----:R-:W-:Y:S05]  /*70a0*/  @!P0 BRA `(.L_x_127) ;  /* 0x00000050007c8947 */ /* 0x002fea0003800000 */
.L_x_126:
[----:B------:R-:W-:Y:S05]  /*70b0*/  BSYNC B0 ;  /* 0x0000000000007941 */ /* 0x000fea0003800000 */
.L_x_125:
[----:B------:R-:W-:Y:S02]  /*70c0*/  ISETP.NE.AND P0, PT, R89, RZ, PT ;  /* 0x000000ff5900720c */ /* 0x000fe40003f05270 */
[----:B------:R-:W-:Y:S11]  /*70d0*/  IADD3 R88, PT, PT, R88, 0x1, RZ ;  /* 0x0000000158587810 */ /* 0x000ff60007ffe0ff */
[----:B------:R4:W1:Y:S04]  /*70e0*/  @P0 LDS.128 R56, [R6] ;  /* 0x0000000006380984 */ /* 0x0008680000000c00 */
[----:B------:R4:W1:Y:S04]  /*70f0*/  @P0 LDS.128 R52, [R5+0x10] ;  /* 0x0000100005340984 */ /* 0x0008680000000c00 */
[----:B------:R4:W1:Y:S04]  /*7100*/  @P0 LDS.128 R48, [R4+0x20] ;  /* 0x0000200004300984 */ /* 0x0008680000000c00 */
[----:B------:R4:W1:Y:S02]  /*7110*/  @P0 LDS.128 R44, [R2+0x30] ;  /* 0x00003000022c0984 */ /* 0x0008640000000c00 */
.L_x_124:
[----:B------:R-:W-:Y:S05]  /*7120*/  BSYNC B1 ;  /* 0x0000000000017941 */ /* 0x000fea0003800000 */
.L_x_123:
[----:B-1----:R-:W-:Y:S05]  /*7130*/  VIADD R3, R34, 0x10 ;  /* 0x0000001022037836 */ /* 0x002fea0000000000 */
[----:B------:R-:W-:Y:S04]  /*7140*/  SHF.R.U32.HI R3, RZ, 0x15, R3 ;  /* 0x00000015ff037819 */ /* 0x000fe80000011603 */
[----:B------:R-:W-:Y:S11]  /*7150*/  LOP3.LUT P0, RZ, R3, 0x3, R72, 0x48, !PT ;  /* 0x0000000303ff7812 */ /* 0x000ff60007804848 */
[----:B------:R-:W-:Y:S02]  /*7160*/  @!UPT UIADD3 URZ, UPT, UPT, URZ, URZ, URZ ;  /* 0x000000fffffff290 */ /* 0x000fe4000fffe0ff */
[----:B------:R-:W-:Y:S05]  /*7170*/  @!P0 BRA `(.L_x_128) ;  /* 0x0000000000408947 */ /* 0x000fea0003800000 */
[----:B------:R-:W1:Y:S01]  /*7180*/  LDCU.64 UR8, c[0x4][0x70] ;  /* 0x01000e00ff0877ac */ /* 0x000e620008000a00 */
[----:B------:R-:W-:Y:S01]  /*7190*/  MOV R3, 0x0 ;  /* 0x0000000000037802 */ /* 0x000fe20000000f00 */
[----:B------:R-:W-:Y:S02]  /*71a0*/  HFMA2 R12, -RZ, RZ, 0, 5.9604644775390625e-08 ;  /* 0x00000001ff0c7431 */ /* 0x000fe400000001ff */
[----:B------:R-:W-:Y:S02]  /*71b0*/  IMAD.MOV.U32 R8, RZ, RZ, 0x192 ;  /* 0x00000192ff087424 */ /* 0x000fe400078e00ff */
[----:B------:R-:W-:Y:S01]  /*71c0*/  IMAD.MOV.U32 R13, RZ, RZ, RZ ;  /* 0x000000ffff0d7224 */ /* 0x000fe200078e00ff */
[----:B------:R-:W5:Y:S01]  /*71d0*/  LDCU.64 UR6, c[0x4][0x78] ;  /* 0x01000f00ff0677ac */ /* 0x000f620008000a00 */
[----:B----4-:R-:W4:Y:S01]  /*71e0*/  LDC.64 R2, c[0x4][R3] ;  /* 0x0100000003027b82 */ /* 0x010f220000000a00 */
[----:B------:R-:W2:Y:S01]  /*71f0*/  LDCU.64 UR4, c[0x4][0x10] ;  /* 0x01000200ff0477ac */ /* 0x000ea20008000a00 */
[----:B-1----:R-:W-:Y:S01]  /*7200*/  MOV R5, UR9 ;  /* 0x0000000900057c02 */ /* 0x002fe20008000f00 */
[----:B------:R-:W-:Y:S01]  /*7210*/  IMAD.U32 R4, RZ, RZ, UR8 ;  /* 0x00000008ff047e24 */ /* 0x000fe2000f8e00ff */
[----:B-----5:R-:W-:Y:S01]  /*7220*/  MOV R7, UR7 ;  /* 0x0000000700077c02 */ /* 0x020fe20008000f00 */
[----:B------:R-:W-:Y:S01]  /*7230*/  IMAD.U32 R6, RZ, RZ, UR6 ;  /* 0x00000006ff067e24 */ /* 0x000fe2000f8e00ff */
[----:B--2---:R-:W-:Y:S01]  /*7240*/  MOV R11, UR5 ;  /* 0x00000005000b7c02 */ /* 0x004fe20008000f00 */
[----:B------:R-:W-:Y:S02]  /*7250*/  IMAD.U32 R10, RZ, RZ, UR4 ;  /* 0x00000004ff0a7e24 */ /* 0x000fe4000f8e00ff */
[----:B------:R-:W-:Y:S07]  /*7260*/  LEPC R20, `(.L_x_128) ;  /* 0x000000001014794e */ /* 0x000fee0000000000 */
[----:B---34-:R-:W-:Y:S05]  /*7270*/  CALL.ABS.NOINC R2 ;  /* 0x0000000002007343 */ /* 0x018fea0003c00000 */
.L_x_128:
[----:B------:R-:W-:Y:S01]  /*7280*/  LOP3.LUT R20, R56, 0xffffe000, RZ, 0xc0, !PT ;  /* 0xffffe00038147812 */ /* 0x000fe200078ec0ff */
[----:B------:R-:W-:Y:S05]  /*7290*/  WARPSYNC.ALL ;  /* 0x0000000000007948 */ /* 0x000fea0003800000 */
[----:B------:R-:W-:Y:S01]  /*72a0*/  R2UR UR4, R34 ;  /* 0x00000000220472ca */ /* 0x000fe200000e0000 */
[----:B------:R-:W-:Y:S01]  /*72b0*/  IMAD.U32 R91, RZ, RZ, UR51 ;  /* 0x00000033ff5b7e24 */ /* 0x000fe2000f8e00ff */
[----:B------:R-:W-:Y:S01]  /*72c0*/  LOP3.LUT R21, R57, 0xffffe000, RZ, 0xc0, !PT ;  /* 0xffffe00039157812 */ /* 0x000fe200078ec0ff */
[----:B------:R-:W-:Y:S01]  /*72d0*/  IMAD.U32 R90, RZ, RZ, UR37 ;  /* 0x00000025ff5a7e24 */ /* 0x000fe2000f8e00ff */
[----:B------:R-:W-:Y:S01]  /*72e0*/  LOP3.LUT R40, R59, 0xffffe000, RZ, 0xc0, !PT ;  /* 0xffffe0003b287812 */ /* 0x000fe200078ec0ff */
[----:B------:R-:W-:Y:S01]  /*72f0*/  BSSY.RECONVERGENT B0, `(.L_x_129) ;  /* 0x000005b000007945 */ /* 0x000fe20003800200 */
[----:B------:R-:W-:Y:S02]  /*7300*/  LOP3.LUT R41, R52, 0xffffe000, RZ, 0xc0, !PT ;  /* 0xffffe00034297812 */ /* 0x000fe400078ec0ff */
[----:B------:R-:W-:Y:S02]  /*7310*/  LOP3.LUT R42, R53, 0xffffe000, RZ, 0xc0, !PT ;  /* 0xffffe000352a7812 */ /* 0x000fe400078ec0ff */
[----:B------:R-:W-:Y:S02]  /*7320*/  ISETP.NE.AND P6, PT, R86, RZ, PT ;  /* 0x000000ff5600720c */ /* 0x000fe40003fc5270 */
[----:B------:R-:W-:Y:S01]  /*7330*/  ISETP.NE.AND P0, PT, R81, RZ, PT ;  /* 0x000000ff5100720c */ /* 0x000fe20003f05270 */
[----:B----4-:R-:W2:Y:S10]  /*7340*/  LDTM.x16 R4, tmem[UR4+0x10] ;  /* 0x00001004000479ee */ /* 0x010eb40008240000 */
[----:B------:R-:W-:Y:S02]  /*7350*/  @P6 LEA R91, R91, UR48, 0x3 ;  /* 0x000000305b5b6c11 */ /* 0x000fe4000f8e18ff */
[----:B------:R-:W-:Y:S03]  /*7360*/  @P6 SHF.L.U32 R92, RZ, 0x1f, RZ ;  /* 0x0000001fff5c6819 */ /* 0x000fe600000006ff */
[----:B------:R-:W-:Y:S05]  /*7370*/  @P6 VIADD R91, R91, 0x60 ;  /* 0x000000605b5b6836 */ /* 0x000fea0000000000 */
[----:B------:R-:W-:Y:S02]  /*7380*/  @P6 PRMT R90, R90, 0x654, R91 ;  /* 0x000006545a5a6816 */ /* 0x000fe4000000005b */
[----:B------:R-:W-:Y:S01]  /*7390*/  LEA R91, R88, UR48, 0x3 ;  /* 0x00000030585b7c11 */ /* 0x000fe2000f8e18ff */
[C---:B--2---:R-:W-:Y:S01]  /*73a0*/  FMUL R0, R32.reuse, R4 ;  /* 0x0000000420007220 */ /* 0x044fe20000400000 */
[C---:B------:R-:W-:Y:S01]  /*73b0*/  FMUL R2, R32.reuse, R5 ;  /* 0x0000000520027220 */ /* 0x040fe20000400000 */
[C---:B------:R-:W-:Y:S01]  /*73c0*/  FMUL R3, R32.reuse, R6 ;  /* 0x0000000620037220 */ /* 0x040fe20000400000 */
[----:B------:R-:W-:Y:S01]  /*73d0*/  FMUL R7, R32, R7 ;  /* 0x0000000720077220 */ /* 0x000fe20000400000 */
[C---:B------:R-:W-:Y:S01]  /*73e0*/  FFMA R36, R35.reuse, R20, R0 ;  /* 0x0000001423247223 */ /* 0x040fe20000000000 */
[----:B------:R-:W-:Y:S01]  /*73f0*/  LOP3.LUT R20, R58, 0xffffe000, RZ, 0xc0, !PT ;  /* 0xffffe0003a147812 */ /* 0x000fe200078ec0ff */
[C---:B------:R-:W-:Y:S01]  /*7400*/  FFMA R37, R35.reuse, R21, R2 ;  /* 0x0000001523257223 */ /* 0x040fe20000000002 */
[----:B------:R-:W-:Y:S01]  /*7410*/  LOP3.LUT R21, R48, 0xffffe000, RZ, 0xc0, !PT ;  /* 0xffffe00030157812 */ /* 0x000fe200078ec0ff */
[----:B------:R-:W-:Y:S01]  /*7420*/  FMUL R4, R32, R8 ;  /* 0x0000000820047220 */ /* 0x000fe20000400000 */
[----:B------:R-:W-:Y:S01]  /*7430*/  F2FP.TF32.F32.PACK_B R36, R36 ;  /* 0x00000024ff24723e */ /* 0x000fe200024050ff */
[C---:B------:R-:W-:Y:S01]  /*7440*/  FFMA R38, R35.reuse, R20, R3 ;  /* 0x0000001423267223 */ /* 0x040fe20000000003 */
[----:B------:R-:W-:Y:S01]  /*7450*/  LOP3.LUT R20, R54, 0xffffe000, RZ, 0xc0, !PT ;  /* 0xffffe00036147812 */ /* 0x000fe200078ec0ff */
[----:B------:R-:W-:Y:S01]  /*7460*/  FFMA R39, R35, R40, R7 ;  /* 0x0000002823277223 */ /* 0x000fe20000000007 */
[----:B------:R-:W-:Y:S01]  /*7470*/  LOP3.LUT R40, R55, 0xffffe000, RZ, 0xc0, !PT ;  /* 0xffffe00037287812 */ /* 0x000fe200078ec0ff */
[C---:B------:R-:W-:Y:S01]  /*7480*/  FMUL R5, R32.reuse, R9 ;  /* 0x0000000920057220 */ /* 0x040fe20000400000 */
[C---:B------:R-:W-:Y:S01]  /*7490*/  FMUL R6, R32.reuse, R10 ;  /* 0x0000000a20067220 */ /* 0x040fe20000400000 */
[C---:B------:R-:W-:Y:S01]  /*74a0*/  FMUL R11, R32.reuse, R11 ;  /* 0x0000000b200b7220 */ /* 0x040fe20000400000 */
[----:B------:R-:W-:Y:S01]  /*74b0*/  F2FP.TF32.F32.PACK_B R37, R37 ;  /* 0x00000025ff25723e */ /* 0x000fe200024050ff */
[C---:B------:R-:W-:Y:S01]  /*74c0*/  FFMA R4, R35.reuse, R41, R4 ;  /* 0x0000002923047223 */ /* 0x040fe20000000004 */
[----:B------:R-:W-:Y:S01]  /*74d0*/  F2FP.TF32.F32.PACK_B R38, R38 ;  /* 0x00000026ff26723e */ /* 0x000fe200024050ff */
[C---:B------:R-:W-:Y:S01]  /*74e0*/  FFMA R5, R35.reuse, R42, R5 ;  /* 0x0000002a23057223 */ /* 0x040fe20000000005 */
[----:B------:R-:W-:Y:S01]  /*74f0*/  F2FP.TF32.F32.PACK_B R39, R39 ;  /* 0x00000027ff27723e */ /* 0x000fe200024050ff */
[C---:B------:R-:W-:Y:S01]  /*7500*/  FFMA R6, R35.reuse, R20, R6 ;  /* 0x0000001423067223 */ /* 0x040fe20000000006 */
[----:B------:R-:W-:Y:S01]  /*7510*/  FFMA R7, R35, R40, R11 ;  /* 0x0000002823077223 */ /* 0x000fe2000000000b */
        /* <DEDUP_REMOVED lines=47> */
[----:B------:R-:W-:Y:S02]  /*7810*/  UIADD3 UR8, UP0, UPT, UR52, 0x680, URZ ;  /* 0x0000068034087890 */ /* 0x000fe4000ff1e0ff */
[----:B------:R-:W-:Y:S02]  /*7820*/  UIADD3 UR5, UPT, UPT, UR41, 0x10, URZ ;  /* 0x0000001029057890 */ /* 0x000fe4000fffe0ff */
[----:B------:R-:W-:Y:S02]  /*7830*/  UIADD3 UR4, UPT, UPT, UR48, 0x2200, URZ ;  /* 0x0000220030047890 */ /* 0x000fe4000fffe0ff */
[----:B------:R-:W-:Y:S01]  /*7840*/  UIADD3.X UR9, UPT, UPT, URZ, UR53, URZ, UP0, !UPT ;  /* 0x00000035ff097290 */ /* 0x000fe200087fe4ff */
[----:B------:R-:W-:Y:S01]  /*7850*/  UMOV UR6, UR42 ;  /* 0x0000002a00067c82 */ /* 0x000fe20008000000 */
[----:B------:R-:W-:Y:S07]  /*7860*/  UMOV UR7, UR36 ;  /* 0x0000002400077c82 */ /* 0x000fee0008000000 */
[----:B------:R2:W-:Y:S01]  /*7870*/  UTMASTG.3D [UR4], [UR8] ;  /* 0x00000004080073b5 */ /* 0x0005e20008010000 */
[----:B------:R0:W-:Y:S01]  /*7880*/  UTMACMDFLUSH ;  /* 0x00000000000079b7 */ /* 0x0001e20000000000 */
[----:B--2---:R-:W-:Y:S04]  /*7890*/  DEPBAR.LE SB0, 0x1 ;  /* 0x000080400000791a */ /* 0x004fe80000000000 */
.L_x_130:
[----:B------:R-:W-:Y:S05]  /*78a0*/  BSYNC.RECONVERGENT B0 ;  /* 0x0000000000007941 */ /* 0x000fea0003800200 */
.L_x_129:
[----:B------:R-:W-:Y:S01]  /*78b0*/  BAR.SYNC.DEFER_BLOCKING 0x1, 0x80 ;  /* 0x0042000000007b1d */ /* 0x000fe20000010000 */
[----:B------:R-:W-:Y:S04]  /*78c0*/  UIADD3 UR40, UPT, UPT, UR51, 0x1, URZ ;  /* 0x0000000133287890 */ /* 0x000fe8000fffe0ff */
[----:B------:R-:W-:Y:S04]  /*78d0*/  UISETP.NE.AND UP0, UPT, UR40, 0x4, UPT ;  /* 0x000000042800788c */ /* 0x000fe8000bf05270 */
[----:B------:R-:W-:Y:S01]  /*78e0*/  USEL UR40, UR40, URZ, UP0 ;  /* 0x000000ff28287287 */ /* 0x000fe20008000000 */
[----:B------:R2:W-:Y:S01]  /*78f0*/  @P6 SYNCS.ARRIVE.TRANS64.RED.A1T0 RZ, [R90+URZ], RZ ;  /* 0x000000ff5aff69a7 */ /* 0x0005e200081004ff */
[----:B------:R-:W-:Y:S01]  /*7900*/  BSSY B1, `(.L_x_131) ;  /* 0x0000017000017945 */ /* 0x000fe20003800000 */
[----:B------:R-:W4:Y:S02]  /*7910*/  @P6 SYNCS.PHASECHK.TRANS64.TRYWAIT P0, [R91+URZ+0x40], R92 ;  /* 0x0000405c5b0065a7 */ /* 0x000f2400080011ff */
[----:B----4-:R-:W-:Y:S01]  /*7920*/  @P6 SEL R43, RZ, 0x1, !P0 ;  /* 0x00000001ff2b6807 */ /* 0x010fe20004000000 */
[----:B--2---:R-:W-:Y:S06]  /*7930*/  @!P6 BRA `(.L_x_132) ;  /* 0x00000000004ce947 */ /* 0x004fec0003800000 */
        /* <DEDUP_REMOVED lines=9> */
[----:B------:R-:W-:Y:S04]  /*79d0*/  SHF.L.U32 R6, RZ, 0x1f, RZ ;  /* 0x0000001fff067819 */ /* 0x000fe800000006ff */
[----:B------:R-:W1:Y:S02]  /*79e0*/  SYNCS.PHASECHK.TRANS64.TRYWAIT P0, [R91+URZ+0x40], R6 ;  /* 0x000040065b0075a7 */ /* 0x000e6400080011ff */
[----:B-1----:R-:W-:Y:S05]  /*79f0*/  @!P0 BRA `(.L_x_135) ;  /* 0x00000048003c8947 */ /* 0x002fea0003800000 */
.L_x_134:
[----:B------:R-:W-:Y:S05]  /*7a00*/  BSYNC B0 ;  /* 0x0000000000007941 */ /* 0x000fea0003800000 */
.L_x_133:
[----:B------:R-:W-:Y:S02]  /*7a10*/  ISETP.NE.AND P0, PT, R89, RZ, PT ;  /* 0x000000ff5900720c */ /* 0x000fe40003f05270 */
[----:B------:R-:W-:Y:S11]  /*7a20*/  IADD3 R88, PT, PT, R88, 0x1, RZ ;  /* 0x0000000158587810 */ /* 0x000ff60007ffe0ff */
[----:B------:R2:W4:Y:S04]  /*7a30*/  @P0 LDS.128 R56, [R4] ;  /* 0x0000000004380984 */ /* 0x0005280000000c00 */
[----:B------:R2:W1:Y:S04]  /*7a40*/  @P0 LDS.128 R52, [R3+0x10] ;  /* 0x0000100003340984 */ /* 0x0004680000000c00 */
[----:B------:R2:W1:Y:S04]  /*7a50*/  @P0 LDS.128 R48, [R2+0x20] ;  /* 0x0000200002300984 */ /* 0x0004680000000c00 */
[----:B------:R2:W1:Y:S02]  /*7a60*/  @P0 LDS.128 R44, [R0+0x30] ;  /* 0x00003000002c0984 */ /* 0x0004640000000c00 */
.L_x_132:
[----:B------:R-:W-:Y:S05]  /*7a70*/  BSYNC B1 ;  /* 0x0000000000017941 */ /* 0x000fea0003800000 */
.L_x_131:
[----:B--2---:R-:W-:Y:S05]  /*7a80*/  VIADD R3, R34, 0x20 ;  /* 0x0000002022037836 */ /* 0x004fea0000000000 */
[----:B------:R-:W-:Y:S04]  /*7a90*/  SHF.R.U32.HI R3, RZ, 0x15, R3 ;  /* 0x00000015ff037819 */ /* 0x000fe80000011603 */
[----:B------:R-:W-:Y:S11]  /*7aa0*/  LOP3.LUT P0, RZ, R3, 0x3, R72, 0x48, !PT ;  /* 0x0000000303ff7812 */ /* 0x000ff60007804848 */
[----:B------:R-:W-:Y:S02]  /*7ab0*/  @!UPT UIADD3 URZ, UPT, UPT, URZ, URZ, URZ ;  /* 0x000000fffffff290 */ /* 0x000fe4000fffe0ff */
[----:B------:R-:W-:Y:S05]  /*7ac0*/  @!P0 BRA `(.L_x_136) ;  /* 0x0000000000408947 */ /* 0x000fea0003800000 */
[----:B------:R-:W2:Y:S01]  /*7ad0*/  LDCU.64 UR8, c[0x4][0x70] ;  /* 0x01000e00ff0877ac */ /* 0x000ea20008000a00 */
[----:B------:R-:W-:Y:S01]  /*7ae0*/  MOV R3, 0x0 ;  /* 0x0000000000037802 */ /* 0x000fe20000000f00 */
[----:B-1----:R-:W-:Y:S02]  /*7af0*/  HFMA2 R12, -RZ, RZ, 0, 5.9604644775390625e-08 ;  /* 0x00000001ff0c7431 */ /* 0x002fe400000001ff */
[----:B------:R-:W-:Y:S02]  /*7b00*/  IMAD.MOV.U32 R8, RZ, RZ, 0x192 ;  /* 0x00000192ff087424 */ /* 0x000fe400078e00ff */
[----:B------:R-:W-:Y:S01]  /*7b10*/  IMAD.MOV.U32 R13, RZ, RZ, RZ ;  /* 0x000000ffff0d7224 */ /* 0x000fe200078e00ff */
[----:B------:R-:W1:Y:S01]  /*7b20*/  LDCU.64 UR6, c[0x4][0x78] ;  /* 0x01000f00ff0677ac */ /* 0x000e620008000a00 */
[----:B------:R-:W3:Y:S01]  /*7b30*/  LDC.64 R2, c[0x4][R3] ;  /* 0x0100000003027b82 */ /* 0x000ee20000000a00 */
[----:B------:R-:W5:Y:S01]  /*7b40*/  LDCU.64 UR4, c[0x4][0x10] ;  /* 0x01000200ff0477ac */ /* 0x000f620008000a00 */
[----:B--2---:R-:W-:Y:S01]  /*7b50*/  MOV R5, UR9 ;  /* 0x0000000900057c02 */ /* 0x004fe20008000f00 */
[----:B------:R-:W-:Y:S01]  /*7b60*/  IMAD.U32 R4, RZ, RZ, UR8 ;  /* 0x00000008ff047e24 */ /* 0x000fe2000f8e00ff */
[----:B-1----:R-:W-:Y:S01]  /*7b70*/  MOV R7, UR7 ;  /* 0x0000000700077c02 */ /* 0x002fe20008000f00 */
[----:B------:R-:W-:Y:S01]  /*7b80*/  IMAD.U32 R6, RZ, RZ, UR6 ;  /* 0x00000006ff067e24 */ /* 0x000fe2000f8e00ff */
[----:B-----5:R-:W-:Y:S01]  /*7b90*/  MOV R11, UR5 ;  /* 0x00000005000b7c02 */ /* 0x020fe20008000f00 */
[----:B------:R-:W-:Y:S02]  /*7ba0*/  IMAD.U32 R10, RZ, RZ, UR4 ;  /* 0x00000004ff0a7e24 */ /* 0x000fe4000f8e00ff */
[----:B------:R-:W-:Y:S07]  /*7bb0*/  LEPC R20, `(.L_x_136) ;  /* 0x000000001014794e */ /* 0x000fee0000000000 */
[----:B---34-:R-:W-:Y:S05]  /*7bc0*/  CALL.ABS.NOINC R2 ;  /* 0x0000000002007343 */ /* 0x018fea0003c00000 */
.L_x_136:
[----:B----4-:R-:W-:Y:S01]  /*7bd0*/  LOP3.LUT R20, R56, 0xffffe000, RZ, 0xc0, !PT ;  /* 0xffffe00038147812 */ /* 0x010fe200078ec0ff */
[----:B------:R-:W-:Y:S05]  /*7be0*/  WARPSYNC.ALL ;  /* 0x0000000000007948 */ /* 0x000fea0003800000 */
[----:B------:R-:W-:Y:S01]  /*7bf0*/  R2UR UR4, R34 ;  /* 0x00000000220472ca */ /* 0x000fe200000e0000 */
[----:B-1----:R-:W-:Y:S01]  /*7c00*/  IMAD.U32 R91, RZ, RZ, UR40 ;  /* 0x00000028ff5b7e24 */ /* 0x002fe2000f8e00ff */
        /* <DEDUP_REMOVED lines=8> */
[----:B------:R-:W1:Y:S10]  /*7c90*/  LDTM.x16 R4, tmem[UR4+0x20] ;  /* 0x00002004000479ee */ /* 0x000e740008240000 */
[----:B------:R-:W-:Y:S02]  /*7ca0*/  @P6 LEA R91, R91, UR48, 0x3 ;  /* 0x000000305b5b6c11 */ /* 0x000fe4000f8e18ff */
[----:B------:R-:W-:Y:S03]  /*7cb0*/  @P6 SHF.L.U32 R92, RZ, 0x1f, RZ ;  /* 0x0000001fff5c6819 */ /* 0x000fe600000006ff */
[----:B------:R-:W-:Y:S05]  /*7cc0*/  @P6 VIADD R91, R91, 0x60 ;  /* 0x000000605b5b6836 */ /* 0x000fea0000000000 */
[----:B------:R-:W-:Y:S02]  /*7cd0*/  @P6 PRMT R90, R90, 0x654, R91 ;  /* 0x000006545a5a6816 */ /* 0x000fe4000000005b */
[----:B------:R-:W-:Y:S01]  /*7ce0*/  LEA R91, R88, UR48, 0x3 ;  /* 0x00000030585b7c11 */ /* 0x000fe2000f8e18ff */
[C---:B-1----:R-:W-:Y:S01]  /*7cf0*/  FMUL R0, R32.reuse, R4 ;  /* 0x0000000420007220 */ /* 0x042fe20000400000 */
        /* <DEDUP_REMOVED lines=79> */
.L_x_138:
[----:B------:R-:W-:Y:S05]  /*81f0*/  BSYNC.RECONVERGENT B0 ;  /* 0x0000000000007941 */ /* 0x000fea0003800200 */
.L_x_137:
[----:B------:R-:W-:Y:S01]  /*8200*/  BAR.SYNC.DEFER_BLOCKING 0x1, 0x80 ;  /* 0x0042000000007b1d */ /* 0x000fe20000010000 */
[----:B------:R-:W-:Y:S04]  /*8210*/  UIADD3 UR43, UPT, UPT, UR40, 0x1, URZ ;  /* 0x00000001282b7890 */ /* 0x000fe8000fffe0ff */
[----:B------:R-:W-:Y:S04]  /*8220*/  UISETP.NE.AND UP0, UPT, UR43, 0x4, UPT ;  /* 0x000000042b00788c */ /* 0x000fe8000bf05270 */
[----:B------:R-:W-:Y:S01]  /*8230*/  USEL UR43, UR43, URZ, UP0 ;  /* 0x000000ff2b2b7287 */ /* 0x000fe20008000000 */
[----:B------:R2:W-:Y:S01]  /*8240*/  @P6 SYNCS.ARRIVE.TRANS64.RED.A1T0 RZ, [R90+URZ], RZ ;  /* 0x000000ff5aff69a7 */ /* 0x0005e200081004ff */
[----:B------:R-:W-:Y:S01]  /*8250*/  BSSY B1, `(.L_x_139) ;  /* 0x000001c000017945 */ /* 0x000fe20003800000 */
[----:B------:R-:W4:Y:S01]  /*8260*/  @P6 SYNCS.PHASECHK.TRANS64.TRYWAIT P0, [R91+URZ+0x40], R92 ;  /* 0x0000405c5b0065a7 */ /* 0x000f2200080011ff */
[----:B--2---:R-:W-:Y:S01]  /*8270*/  HFMA2 R90, -RZ, RZ, 0, 0 ;  /* 0x00000000ff5a7431 */ /* 0x004fe200000001ff */
[----:B----4-:R-:W-:Y:S01]  /*8280*/  @P6 SEL R43, RZ, 0x1, !P0 ;  /* 0x00000001ff2b6807 */ /* 0x010fe20004000000 */
[----:B------:R-:W-:Y:S06]  /*8290*/  @!P6 BRA `(.L_x_140) ;  /* 0x00000000005ce947 */ /* 0x000fec0003800000 */
        /* <DEDUP_REMOVED lines=12> */
.L_x_142:
[----:B------:R-:W-:Y:S05]  /*8360*/  BSYNC B0 ;  /* 0x0000000000007941 */ /* 0x000fea0003800000 */
.L_x_141:
[----:B------:R-:W-:Y:S01]  /*8370*/  ISETP.NE.AND P0, PT, R89, RZ, PT ;  /* 0x000000ff5900720c */ /* 0x000fe20003f05270 */
[----:B------:R-:W-:Y:S11]  /*8380*/  VIADD R88, R88, 0x1 ;  /* 0x0000000158587836 */ /* 0x000ff60000000000 */
[----:B------:R-:W-:Y:S01]  /*8390*/  @!UPT UIADD3 URZ, UPT, UPT, URZ, URZ, URZ ;  /* 0x000000fffffff290 */ /* 0x000fe2000fffe0ff */
[----:B------:R2:W4:Y:S04]  /*83a0*/  @P0 LDS.128 R56, [R4] ;  /* 0x0000000004380984 */ /* 0x0005280000000c00 */
[----:B------:R2:W1:Y:S04]  /*83b0*/  @P0 LDS.128 R52, [R3+0x10] ;  /* 0x0000100003340984 */ /* 0x0004680000000c00 */
[----:B------:R2:W1:Y:S04]  /*83c0*/  @P0 LDS.128 R48, [R2+0x20] ;  /* 0x0000200002300984 */ /* 0x0004680000000c00 */
[----:B------:R2:W1:Y:S01]  /*83d0*/  @P0 LDS.128 R44, [R0+0x30] ;  /* 0x00003000002c0984 */ /* 0x0004620000000c00 */
[C---:B------:R-:W-:Y:S04]  /*83e0*/  ISETP.NE.AND P0, PT, R88.reuse, 0x4, PT ;  /* 0x000000045800780c */ /* 0x040fe80003f05270 */
[----:B------:R-:W-:Y:S02]  /*83f0*/  SEL R88, R88, RZ, P0 ;  /* 0x000000ff58587207 */ /* 0x000fe40000000000 */
[----:B------:R-:W-:Y:S02]  /*8400*/  SEL R90, RZ, 0x1, P0 ;  /* 0x00000001ff5a7807 */ /* 0x000fe40000000000 */
.L_x_140:
[----:B------:R-:W-:Y:S05]  /*8410*/  BSYNC B1 ;  /* 0x0000000000017941 */ /* 0x000fea0003800000 */
.L_x_139:
        /* <DEDUP_REMOVED lines=21> */
.L_x_144:
[----:B----4-:R-:W-:Y:S01]  /*8570*/  LOP3.LUT R20, R56, 0xffffe000, RZ, 0xc0, !PT ;  /* 0xffffe00038147812 */ /* 0x010fe200078ec0ff */
[----:B------:R-:W-:Y:S05]  /*8580*/  WARPSYNC.ALL ;  /* 0x0000000000007948 */ /* 0x000fea0003800000 */
[----:B------:R-:W-:Y:S01]  /*8590*/  R2UR UR4, R34 ;  /* 0x00000000220472ca */ /* 0x000fe200000e0000 */
[----:B------:R-:W-:Y:S01]  /*85a0*/  IMAD.U32 R92, RZ, RZ, UR43 ;  /* 0x0000002bff5c7e24 */ /* 0x000fe2000f8e00ff */
[----:B------:R-:W-:Y:S01]  /*85b0*/  LOP3.LUT R21, R57, 0xffffe000, RZ, 0xc0, !PT ;  /* 0xffffe00039157812 */ /* 0x000fe200078ec0ff */
[----:B-1----:R-:W-:Y:S01]  /*85c0*/  IMAD.U32 R91, RZ, RZ, UR37 ;  /* 0x00000025ff5b7e24 */ /* 0x002fe2000f8e00ff */
        /* <DEDUP_REMOVED lines=8> */
[----:B------:R-:W-:Y:S03]  /*8650*/  @P6 SHF.L.U32 R93, R90, 0x1f, RZ ;  /* 0x0000001f5a5d6819 */ /* 0x000fe600000006ff */
        /* <DEDUP_REMOVED lines=83> */
.L_x_146:
[----:B------:R-:W-:Y:S05]  /*8b90*/  BSYNC.RECONVERGENT B0 ;  /* 0x0000000000007941 */ /* 0x000fea0003800200 */
.L_x_145:
        /* <DEDUP_REMOVED lines=18> */
[----:B------:R-:W-:Y:S04]  /*8cc0*/  SHF.L.U32 R5, R90, 0x1f, RZ ;  /* 0x0000001f5a057819 */ /* 0x000fe800000006ff */
[----:B------:R-:W1:Y:S02]  /*8cd0*/  SYNCS.PHASECHK.TRANS64.TRYWAIT P0, [R92+URZ+0x40], R5 ;  /* 0x000040055c0075a7 */ /* 0x000e6400080011ff */
[----:B-1----:R-:W-:Y:S05]  /*8ce0*/  @!P0 BRA `(.L_x_151) ;  /* 0x0000003400a88947 */ /* 0x002fea0003800000 */
.L_x_150:
[----:B------:R-:W-:Y:S05]  /*8cf0*/  BSYNC B0 ;  /* 0x0000000000007941 */ /* 0x000fea0003800000 */
.L_x_149:
[----:B------:R-:W-:Y:S01]  /*8d00*/  ISETP.NE.AND P0, PT, R89, RZ, PT ;  /* 0x000000ff5900720c */ /* 0x000fe20003f05270 */
[----:B------:R-:W-:Y:S11]  /*8d10*/  VIADD R88, R88, 0x1 ;  /* 0x0000000158587836 */ /* 0x000ff60000000000 */
[----:B------:R-:W-:Y:S01]  /*8d20*/  @!UPT UIADD3 URZ, UPT, UPT, URZ, URZ, URZ ;  /* 0x000000fffffff290 */ /* 0x000fe2000fffe0ff */
[----:B------:R2:W4:Y:S04]  /*8d30*/  @P0 LDS.128 R56, [R4] ;  /* 0x0000000004380984 */ /* 0x0005280000000c00 */
[----:B------:R2:W2:Y:S04]  /*8d40*/  @P0 LDS.128 R52, [R3+0x10] ;  /* 0x0000100003340984 */ /* 0x0004a80000000c00 */
[----:B------:R2:W2:Y:S04]  /*8d50*/  @P0 LDS.128 R48, [R2+0x20] ;  /* 0x0000200002300984 */ /* 0x0004a80000000c00 */
[----:B------:R2:W2:Y:S01]  /*8d60*/  @P0 LDS.128 R44, [R0+0x30] ;  /* 0x00003000002c0984 */ /* 0x0004a20000000c00 */
[C---:B------:R-:W-:Y:S04]  /*8d70*/  ISETP.NE.AND P0, PT, R88.reuse, 0x4, PT ;  /* 0x000000045800780c */ /* 0x040fe80003f05270 */
[----:B-1----:R-:W-:Y:S02]  /*8d80*/  SEL R5, RZ, 0x1, P0 ;  /* 0x00000001ff057807 */ /* 0x002fe40000000000 */
[----:B------:R-:W-:Y:S02]  /*8d90*/  SEL R88, R88, RZ, P0 ;  /* 0x000000ff58587207 */ /* 0x000fe40000000000 */
[----:B------:R-:W-:Y:S02]  /*8da0*/  LOP3.LUT R90, R90, R5, RZ, 0x3c, !PT ;  /* 0x000000055a5a7212 */ /* 0x000fe400078e3cff */
.L_x_148:
[----:B------:R-:W-:Y:S05]  /*8db0*/  BSYNC B1 ;  /* 0x0000000000017941 */ /* 0x000fea0003800000 */
.L_x_147:
        /* <DEDUP_REMOVED lines=21> */
.L_x_152:
[----:B----4-:R-:W-:Y:S01]  /*8f10*/  LOP3.LUT R20, R56, 0xffffe000, RZ, 0xc0, !PT ;  /* 0xffffe00038147812 */ /* 0x010fe200078ec0ff */
        /* <DEDUP_REMOVED lines=11> */
[----:B-1----:R-:W1:Y:S10]  /*8fd0*/  LDTM.x16 R4, tmem[UR4+0x40] ;  /* 0x00004004000479ee */ /* 0x002e740008240000 */
        /* <DEDUP_REMOVED lines=31> */
[----:B------:R1:W-:Y:S01]  /*91d0*/  STS.128 [R79], R36 ;  /* 0x000000244f007388 */ /* 0x0003e20000000c00 */
        /* <DEDUP_REMOVED lines=45> */
[----:B------:R-:W-:Y:S02]  /*94b0*/  UIADD3 UR8, UP0, UPT, UR52, 0x680, URZ ;  /* 0x0000068034087890 */ /* 0x000fe4000ff1e0ff */
[----:B------:R-:W-:Y:S02]  /*94c0*/  UIADD3 UR5, UPT, UPT, UR41, 0x40, URZ ;  /* 0x0000004029057890 */ /* 0x000fe4000fffe0ff */
[----:B------:R-:W-:Y:S01]  /*94d0*/  MOV R73, UR10 ;  /* 0x0000000a00497c02 */ /* 0x000fe20008000f00 */
[----:B------:R-:W-:Y:S01]  /*94e0*/  UIADD3.X UR9, UPT, UPT, URZ, UR53, URZ, UP0, !UPT ;  /* 0x00000035ff097290 */ /* 0x000fe200087fe4ff */
[----:B------:R-:W-:Y:S02]  /*94f0*/  UMOV UR6, UR42 ;  /* 0x0000002a00067c82 */ /* 0x000fe40008000000 */
[----:B------:R-:W-:Y:S01]  /*9500*/  R2UR UR4, R73 ;  /* 0x00000000490472ca */ /* 0x000fe200000e0000 */
[----:B------:R-:W-:Y:S11]  /*9510*/  UMOV UR7, UR36 ;  /* 0x0000002400077c82 */ /* 0x000ff60008000000 */
[----:B------:R-:W-:Y:S01]  /*9520*/  @!UPT UIADD3 URZ, UPT, UPT, URZ, URZ, URZ ;  /* 0x000000fffffff290 */ /* 0x000fe2000fffe0ff */
[----:B------:R2:W-:Y:S01]  /*9530*/  UTMASTG.3D [UR4], [UR8] ;  /* 0x00000004080073b5 */ /* 0x0005e20008010000 */
[----:B------:R0:W-:Y:S01]  /*9540*/  UTMACMDFLUSH ;  /* 0x00000000000079b7 */ /* 0x0001e20000000000 */
[----:B--2---:R-:W-:Y:S04]  /*9550*/  DEPBAR.LE SB0, 0x1 ;  /* 0x000080400000791a */ /* 0x004fe80000000000 */
.L_x_154:
[----:B------:R-:W-:Y:S05]  /*9560*/  BSYNC.RECONVERGENT B0 ;  /* 0x0000000000007941 */ /* 0x000fea0003800200 */
.L_x_153:
        /* <DEDUP_REMOVED lines=21> */
.L_x_158:
[----:B------:R-:W-:Y:S05]  /*96c0*/  BSYNC B0 ;  /* 0x0000000000007941 */ /* 0x000fea0003800000 */
.L_x_157:
        /* <DEDUP_REMOVED lines=11> */
.L_x_156:
[----:B------:R-:W-:Y:S05]  /*9780*/  BSYNC B1 ;  /* 0x0000000000017941 */ /* 0x000fea0003800000 */
.L_x_155:
        /* <DEDUP_REMOVED lines=21> */
.L_x_160:
        /* <DEDUP_REMOVED lines=98> */
.L_x_162:
[----:B------:R-:W-:Y:S05]  /*9f00*/  BSYNC.RECONVERGENT B0 ;  /* 0x0000000000007941 */ /* 0x000fea0003800200 */
.L_x_161:
        /* <DEDUP_REMOVED lines=21> */
.L_x_166:
[----:B------:R-:W-:Y:S05]  /*a060*/  BSYNC B0 ;  /* 0x0000000000007941 */ /* 0x000fea0003800000 */
.L_x_165:
        /* <DEDUP_REMOVED lines=11> */
.L_x_164:
[----:B------:R-:W-:Y:S05]  /*a120*/  BSYNC B1 ;  /* 0x0000000000017941 */ /* 0x000fea0003800000 */
.L_x_163:
        /* <DEDUP_REMOVED lines=21> */
.L_x_168:
        /* <DEDUP_REMOVED lines=98> */
.L_x_170:
[----:B------:R-:W-:Y:S05]  /*a8a0*/  BSYNC.RECONVERGENT B0 ;  /* 0x0000000000007941 */ /* 0x000fea0003800200 */
.L_x_169:
        /* <DEDUP_REMOVED lines=13> */
[C---:B------:R-:W-:Y:S01]  /*a980*/  @P1 IMAD R3, R88.reuse, 0x2000, R79 ;  /* 0x0000200058031824 */ /* 0x040fe200078e024f */
[C---:B------:R-:W-:Y:S01]  /*a990*/  @P1 LEA R0, R88.reuse, R77, 0xd ;  /* 0x0000004d58001211 */ /* 0x040fe200078e68ff */
[C---:B------:R-:W-:Y:S02]  /*a9a0*/  @P1 IMAD R2, R88.reuse, 0x2000, R78 ;  /* 0x0000200058021824 */ /* 0x040fe400078e024e */
[----:B------:R-:W-:Y:S01]  /*a9b0*/  @P1 IMAD R88, R88, 0x2000, R85 ;  /* 0x0000200058581824 */ /* 0x000fe200078e0255 */
[----:B------:R-:W-:Y:S06]  /*a9c0*/  @P0 BRA `(.L_x_174) ;  /* 0x00000000000c0947 */ /* 0x000fec0003800000 */
[----:B-1----:R-:W-:Y:S04]  /*a9d0*/  SHF.L.U32 R5, R90, 0x1f, RZ ;  /* 0x0000001f5a057819 */ /* 0x002fe800000006ff */
[----:B------:R-:W1:Y:S02]  /*a9e0*/  SYNCS.PHASECHK.TRANS64.TRYWAIT P0, [R92+URZ+0x40], R5 ;  /* 0x000040055c0075a7 */ /* 0x000e6400080011ff */
[----:B-1----:R-:W-:Y:S05]  /*a9f0*/  @!P0 BRA `(.L_x_175) ;  /* 0x0000001800a08947 */ /* 0x002fea0003800000 */
.L_x_174:
[----:B------:R-:W-:Y:S05]  /*aa00*/  BSYNC B0 ;  /* 0x0000000000007941 */ /* 0x000fea0003800000 */
.L_x_173:
[----:B------:R-:W-:Y:S11]  /*aa10*/  ISETP.NE.AND P0, PT, R89, RZ, PT ;  /* 0x000000ff5900720c */ /* 0x000ff60003f05270 */
[----:B------:R-:W-:Y:S02]  /*aa20*/  @!UPT UIADD3 URZ, UPT, UPT, URZ, URZ, URZ ;  /* 0x000000fffffff290 */ /* 0x000fe4000fffe0ff */
[----:B------:R2:W4:Y:S04]  /*aa30*/  @P0 LDS.128 R56, [R3] ;  /* 0x0000000003380984 */ /* 0x0005280000000c00 */
[----:B------:R2:W1:Y:S04]  /*aa40*/  @P0 LDS.128 R52, [R2+0x10] ;  /* 0x0000100002340984 */ /* 0x0004680000000c00 */
[----:B------:R2:W1:Y:S04]  /*aa50*/  @P0 LDS.128 R48, [R0+0x20] ;  /* 0x0000200000300984 */ /* 0x0004680000000c00 */
[----:B------:R2:W1:Y:S02]  /*aa60*/  @P0 LDS.128 R44, [R88+0x30] ;  /* 0x00003000582c0984 */ /* 0x0004640000000c00 */
.L_x_172:
[----:B------:R-:W-:Y:S05]  /*aa70*/  BSYNC B1 ;  /* 0x0000000000017941 */ /* 0x000fea0003800000 */
.L_x_171:
        /* <DEDUP_REMOVED lines=21> */
.L_x_176:
[----:B------:R-:W-:Y:S01]  /*abd0*/  ISETP.NE.AND P0, PT, R81, RZ, PT ;  /* 0x000000ff5100720c */ /* 0x000fe20003f05270 */
[----:B------:R-:W-:Y:S05]  /*abe0*/  WARPSYNC.ALL ;  /* 0x0000000000007948 */ /* 0x000fea0003800000 */
[----:B------:R-:W-:Y:S01]  /*abf0*/  R2UR UR4, R34 ;  /* 0x00000000220472ca */ /* 0x000fe200000e0000 */
[----:B------:R-:W-:Y:S01]  /*ac00*/  VIADD R87, R87, 0xd0 ;  /* 0x000000d057577836 */ /* 0x000fe20000000000 */
[----:B----4-:R-:W-:Y:S01]  /*ac10*/  LOP3.LUT R0, R56, 0xffffe000, RZ, 0xc0, !PT ;  /* 0xffffe00038007812 */ /* 0x010fe200078ec0ff */
[----:B------:R-:W-:Y:S01]  /*ac20*/  BSSY.RECONVERGENT B0, `(.L_x_177) ;  /* 0x0000059000007945 */ /* 0x000fe20003800200 */
[----:B------:R-:W-:Y:S02]  /*ac30*/  LOP3.LUT R2, R57, 0xffffe000, RZ, 0xc0, !PT ;  /* 0xffffe00039027812 */ /* 0x000fe400078ec0ff */
[----:B------:R-:W-:Y:S02]  /*ac40*/  LOP3.LUT R3, R58, 0xffffe000, RZ, 0xc0, !PT ;  /* 0xffffe0003a037812 */ /* 0x000fe400078ec0ff */
[----:B------:R-:W-:Y:S02]  /*ac50*/  LOP3.LUT R20, R59, 0xffffe000, RZ, 0xc0, !PT ;  /* 0xffffe0003b147812 */ /* 0x000fe400078ec0ff */
[----:B-1----:R-:W-:Y:S02]  /*ac60*/  LOP3.LUT R21, R52, 0xffffe000, RZ, 0xc0, !PT ;  /* 0xffffe00034157812 */ /* 0x002fe400078ec0ff */
[----:B------:R-:W-:Y:S01]  /*ac70*/  LOP3.LUT R36, R53, 0xffffe000, RZ, 0xc0, !PT ;  /* 0xffffe00035247812 */ /* 0x000fe200078ec0ff */
[----:B------:R-:W1:Y:S01]  /*ac80*/  LDTM.x16 R4, tmem[UR4+0x70] ;  /* 0x00007004000479ee */ /* 0x000e620008240000 */
[----:B------:R-:W-:Y:S01]  /*ac90*/  LOP3.LUT R37, R54, 0xffffe000, RZ, 0xc0, !PT ;  /* 0xffffe00036257812 */ /* 0x000fe200078ec0ff */
[----:B------:R-:W-:Y:S01]  /*aca0*/  NOP ;  /* 0x0000000000007918 */ /* 0x000fe20000000000 */
[----:B------:R-:W-:Y:S02]  /*acb0*/  LOP3.LUT R38, R55, 0xffffe000, RZ, 0xc0, !PT ;  /* 0xffffe00037267812 */ /* 0x000fe400078ec0ff */
[----:B------:R-:W-:Y:S02]  /*acc0*/  LOP3.LUT R87, R87, 0xfefffff8, RZ, 0xc0, !PT ;  /* 0xfefffff857577812 */ /* 0x000fe400078ec0ff */
[----:B------:R-:W-:Y:S02]  /*acd0*/  LOP3.LUT R39, R48, 0xffffe000, RZ, 0xc0, !PT ;  /* 0xffffe00030277812 */ /* 0x000fe400078ec0ff */
[----:B------:R-:W-:Y:S01]  /*ace0*/  LOP3.LUT R40, R49, 0xffffe000, RZ, 0xc0, !PT ;  /* 0xffffe00031287812 */ /* 0x000fe200078ec0ff */
[----:B-1----:R1:W-:Y:S01]  /*acf0*/  SYNCS.ARRIVE.TRANS64.RED.A1T0 RZ, [R87+URZ], RZ ;  /* 0x000000ff57ff79a7 */ /* 0x0023e200081004ff */
[----:B------:R-:W-:Y:S02]  /*ad00*/  LOP3.LUT R41, R50, 0xffffe000, RZ, 0xc0, !PT ;  /* 0xffffe00032297812 */ /* 0x000fe400078ec0ff */
[----:B------:R-:W-:Y:S02]  /*ad10*/  LOP3.LUT R42, R51, 0xffffe000, RZ, 0xc0, !PT ;  /* 0xffffe000332a7812 */ /* 0x000fe400078ec0ff */
[----:B------:R-:W-:Y:S02]  /*ad20*/  LOP3.LUT R43, R44, 0xffffe000, RZ, 0xc0, !PT ;  /* 0xffffe0002c2b7812 */ /* 0x000fe400078ec0ff */
[----:B------:R-:W-:Y:S02]  /*ad30*/  LOP3.LUT R44, R45, 0xffffe000, RZ, 0xc0, !PT ;  /* 0xffffe0002d2c7812 */ /* 0x000fe400078ec0ff */
[----:B------:R-:W-:Y:S02]  /*ad40*/  LOP3.LUT R45, R46, 0xffffe000, RZ, 0xc0, !PT ;  /* 0xffffe0002e2d7812 */ /* 0x000fe400078ec0ff */
[----:B------:R-:W-:Y:S01]  /*ad50*/  LOP3.LUT R46, R47, 0xffffe000, RZ, 0xc0, !PT ;  /* 0xffffe0002f2e7812 */ /* 0x000fe200078ec0ff */
[C---:B------:R-:W-:Y:S01]  /*ad60*/  FMUL R4, R32.reuse, R4 ;  /* 0x0000000420047220 */ /* 0x040fe20000400000 */
[C---:B------:R-:W-:Y:S01]  /*ad70*/  FMUL R5, R32.reuse, R5 ;  /* 0x0000000520057220 */ /* 0x040fe20000400000 */
[C---:B------:R-:W-:Y:S01]  /*ad80*/  FMUL R6, R32.reuse, R6 ;  /* 0x0000000620067220 */ /* 0x040fe20000400000 */
[C---:B------:R-:W-:Y:S01]  /*ad90*/  FMUL R7, R32.reuse, R7 ;  /* 0x0000000720077220 */ /* 0x040fe20000400000 */
[C---:B------:R-:W-:Y:S01]  /*ada0*/  FFMA R4, R35.reuse, R0, R4 ;  /* 0x0000000023047223 */ /* 0x040fe20000000004 */
[C---:B------:R-:W-:Y:S01]  /*adb0*/  FFMA R5, R35.reuse, R2, R5 ;  /* 0x0000000223057223 */ /* 0x040fe20000000005 */
[C---:B------:R-:W-:Y:S01]  /*adc0*/  FFMA R6, R35.reuse, R3, R6 ;  /* 0x0000000323067223 */ /* 0x040fe20000000006 */
[C---:B------:R-:W-:Y:S01]  /*add0*/  FFMA R7, R35.reuse, R20, R7 ;  /* 0x0000001423077223 */ /* 0x040fe20000000007 */
[C---:B------:R-:W-:Y:S01]  /*ade0*/  FMUL R8, R32.reuse, R8 ;  /* 0x0000000820087220 */ /* 0x040fe20000400000 */
        /* <DEDUP_REMOVED lines=9> */
[----:B------:R-:W-:Y:S01]  /*ae80*/  F2FP.TF32.F32.PACK_B R7, R7 ;  /* 0x00000007ff07723e */ /* 0x000fe200024050ff */
[C---:B------:R-:W-:Y:S01]  /*ae90*/  FFMA R11, R35.reuse, R38, R11 ;  /* 0x00000026230b7223 */ /* 0x040fe2000000000b */
[C---:B------:R-:W-:Y:S01]  /*aea0*/  FMUL R12, R32.reuse, R12 ;  /* 0x0000000c200c7220 */ /* 0x040fe20000400000 */
[----:B------:R-:W-:Y:S01]  /*aeb0*/  F2FP.TF32.F32.PACK_B R8, R8 ;  /* 0x00000008ff08723e */ /* 0x000fe200024050ff */
[C---:B------:R-:W-:Y:S01]  /*aec0*/  FMUL R13, R32.reuse, R13 ;  /* 0x0000000d200d7220 */ /* 0x040fe20000400000 */
[----:B------:R1:W-:Y:S01]  /*aed0*/  STS.128 [R79+0x6000], R4 ;  /* 0x006000044f007388 */ /* 0x0003e20000000c00 */
        /* <DEDUP_REMOVED lines=8> */
[C---:B------:R-:W-:Y:S01]  /*af60*/  FFMA R15, R35.reuse, R42, R15 ;  /* 0x0000002a230f7223 */ /* 0x040fe2000000000f */
[C---:B------:R-:W-:Y:S01]  /*af70*/  FMUL R16, R32.reuse, R16 ;  /* 0x0000001020107220 */ /* 0x040fe20000400000 */
[----:B------:R-:W-:Y:S01]  /*af80*/  F2FP.TF32.F32.PACK_B R12, R12 ;  /* 0x0000000cff0c723e */ /* 0x000fe200024050ff */
[----:B------:R1:W-:Y:S01]  /*af90*/  STS.128 [R78+0x6010], R8 ;  /* 0x006010084e007388 */ /* 0x0003e20000000c00 */
[C---:B------:R-:W-:Y:S01]  /*afa0*/  FMUL R17, R32.reuse, R17 ;  /* 0x0000001120117220 */ /* 0x040fe20000400000 */
[C---:B------:R-:W-:Y:S01]  /*afb0*/  FMUL R18, R32.reuse, R18 ;  /* 0x0000001220127220 */ /* 0x040fe20000400000 */
[----:B------:R-:W-:Y:S01]  /*afc0*/  FMUL R19, R32, R19 ;  /* 0x0000001320137220 */ /* 0x000fe20000400000 */
[----:B------:R-:W-:Y:S01]  /*afd0*/  F2FP.TF32.F32.PACK_B R13, R13 ;  /* 0x0000000dff0d723e */ /* 0x000fe200024050ff */
[C---:B------:R-:W-:Y:S01]  /*afe0*/  FFMA R16, R35.reuse, R43, R16 ;  /* 0x0000002b23107223 */ /* 0x040fe20000000010 */
[----:B------:R-:W-:Y:S01]  /*aff0*/  F2FP.TF32.F32.PACK_B R14, R14 ;  /* 0x0000000eff0e723e */ /* 0x000fe200024050ff */
[C---:B------:R-:W-:Y:S01]  /*b000*/  FFMA R17, R35.reuse, R44, R17 ;  /* 0x0000002c23117223 */ /* 0x040fe20000000011 */
[----:B------:R-:W-:Y:S01]  /*b010*/  F2FP.TF32.F32.PACK_B R15, R15 ;  /* 0x0000000fff0f723e */ /* 0x000fe200024050ff */
[C---:B------:R-:W-:Y:S01]  /*b020*/  FFMA R18, R35.reuse, R45, R18 ;  /* 0x0000002d23127223 */ /* 0x040fe20000000012 */
[----:B------:R-:W-:Y:S01]  /*b030*/  FFMA R19, R35, R46, R19 ;  /* 0x0000002e23137223 */ /* 0x000fe20000000013 */
[----:B------:R-:W-:Y:S02]  /*b040*/  F2FP.TF32.F32.PACK_B R16, R16 ;  /* 0x00000010ff10723e */ /* 0x000fe400024050ff */
[----:B------:R1:W-:Y:S01]  /*b050*/  STS.128 [R77+0x6020], R12 ;  /* 0x0060200c4d007388 */ /* 0x0003e20000000c00 */
[----:B------:R-:W-:Y:S02]  /*b060*/  F2FP.TF32.F32.PACK_B R17, R17 ;  /* 0x00000011ff11723e */ /* 0x000fe400024050ff */
        /* <DEDUP_REMOVED lines=20> */
.L_x_178:
[----:B------:R-:W-:Y:S05]  /*b1b0*/  BSYNC.RECONVERGENT B0 ;  /* 0x0000000000007941 */ /* 0x000fea0003800200 */
.L_x_177:
[----:B------:R-:W-:Y:S01]  /*b1c0*/  BAR.SYNC.DEFER_BLOCKING 0x1, 0x80 ;  /* 0x0042000000007b1d */ /* 0x000fe20000010000 */
[----:B------:R-:W-:Y:S01]  /*b1d0*/  UISETP.NE.AND UP0, UPT, UR49, -0x8, UPT ;  /* 0xfffffff83100788c */ /* 0x000fe2000bf05270 */
[----:B------:R-:W-:Y:S08]  /*b1e0*/  IADD3 R0, PT, PT, R30, 0x1, RZ ;  /* 0x000000011e007810 */ /* 0x000ff00007ffe0ff */
[----:B------:R-:W-:Y:S05]  /*b1f0*/  BRA.U !UP0, `(.L_x_179) ;  /* 0x0000000108287547 */ /* 0x000fea000b800000 */
[----:B------:R-:W-:Y:S01]  /*b200*/  ISETP.NE.AND P0, PT, R86, RZ, PT ;  /* 0x000000ff5600720c */ /* 0x000fe20003f05270 */
[----:B------:R-:W-:Y:S01]  /*b210*/  IMAD.U32 R3, RZ, RZ, UR51 ;  /* 0x00000033ff037e24 */ /* 0x000fe2000f8e00ff */
[----:B------:R-:W-:Y:S01]  /*b220*/  UIADD3 UR51, UPT, UPT, UR51, 0x1, URZ ;  /* 0x0000000133337890 */ /* 0x000fe2000fffe0ff */
[----:B------:R-:W-:Y:S03]  /*b230*/  IMAD.U32 R2, RZ, RZ, UR37 ;  /* 0x00000025ff027e24 */ /* 0x000fe6000f8e00ff */
[----:B------:R-:W-:Y:S04]  /*b240*/  UISETP.NE.AND UP0, UPT, UR51, 0x4, UPT ;  /* 0x000000043300788c */ /* 0x000fe8000bf05270 */
[----:B------:R-:W-:Y:S03]  /*b250*/  USEL UR51, UR51, URZ, UP0 ;  /* 0x000000ff33337287 */ /* 0x000fe60008000000 */
[----:B------:R-:W-:Y:S05]  /*b260*/  @P0 LEA R3, R3, UR48, 0x3 ;  /* 0x0000003003030c11 */ /* 0x000fea000f8e18ff */
[----:B------:R-:W-:Y:S05]  /*b270*/  @P0 VIADD R3, R3, 0x60 ;  /* 0x0000006003030836 */ /* 0x000fea0000000000 */
[----:B------:R-:W-:Y:S04]  /*b280*/  @P0 PRMT R2, R2, 0x654, R3 ;  /* 0x0000065402020816 */ /* 0x000fe80000000003 */
[----:B------:R2:W-:Y:S03]  /*b290*/  @P0 SYNCS.ARRIVE.TRANS64.RED.A1T0 RZ, [R2+URZ], RZ ;  /* 0x000000ff02ff09a7 */ /* 0x0005e600081004ff */
.L_x_179:
[----:B------:R-:W-:Y:S01]  /*b2a0*/  ISETP.NE.AND P2, PT, R82, RZ, PT ;  /* 0x000000ff5200720c */ /* 0x000fe20003f45270 */
[----:B------:R-:W-:Y:S01]  /*b2b0*/  UIADD3 UR49, UPT, UPT, UR49, 0x8, URZ ;  /* 0x0000000831317890 */ /* 0x000fe2000fffe0ff */
[----:B------:R-:W-:Y:S01]  /*b2c0*/  ISETP.NE.AND P0, PT, R84, 0x2, PT ;  /* 0x000000025400780c */ /* 0x000fe20003f05270 */
[----:B------:R-:W-:Y:S01]  /*b2d0*/  IMAD.IADD R20, R29, 0x1, R66 ;  /* 0x000000011d147824 */ /* 0x000fe200078e0242 */
[----:B------:R-:W-:Y:S01]  /*b2e0*/  ISETP.NE.AND P1, PT, R0, 0x4, PT ;  /* 0x000000040000780c */ /* 0x000fe20003f25270 */
[----:B------:R-:W-:Y:S01]  /*b2f0*/  IMAD.IADD R21, R31, 0x1, R68 ;  /* 0x000000011f157824 */ /* 0x000fe200078e0244 */
[----:B--2---:R-:W-:Y:S02]  /*b300*/  SEL R2, RZ, 0x1, P0 ;  /* 0x00000001ff027807 */ /* 0x004fe40000000000 */
[----:B------:R-:W-:Y:S02]  /*b310*/  SEL R3, RZ, 0x1, P1 ;  /* 0x00000001ff037807 */ /* 0x000fe40000800000 */
[----:B------:R-:W-:Y:S02]  /*b320*/  LOP3.LUT R75, R75, R2, RZ, 0x3c, !PT ;  /* 0x000000024b4b7212 */ /* 0x000fe400078e3cff */
[----:B------:R-:W-:Y:S02]  /*b330*/  LOP3.LUT R76, R76, R3, RZ, 0x3c, !PT ;  /* 0x000000034c4c7212 */ /* 0x000fe400078e3cff */
[----:B------:R-:W-:Y:S02]  /*b340*/  @P2 R2UR UR36, R74 ;  /* 0x000000004a2422ca */ /* 0x000fe400000e0000 */
[----:B------:R-:W-:Y:S02]  /*b350*/  SEL R84, R84, RZ, P0 ;  /* 0x000000ff54547207 */ /* 0x000fe40000000000 */
[----:B------:R-:W-:Y:S01]  /*b360*/  SEL R30, R0, RZ, P1 ;  /* 0x000000ff001e7207 */ /* 0x000fe20000800000 */
[----:B------:R-:W-:Y:S10]  /*b370*/  @P2 BRA `(.L_x_180) ;  /* 0xffffffa400ac2947 */ /* 0x000ff4000383ffff */
[----:B------:R-:W-:-:S09]  /*b380*/  UISETP.NE.AND UP0, UPT, UR50, URZ, UPT ;  /* 0x000000ff3200728c */ /* 0x000fd2000bf05270 */
[----:B------:R-:W-:Y:S05]  /*b390*/  BRA.U !UP0, `(.L_x_181) ;  /* 0x0000000108487547 */ /* 0x000fea000b800000 */
[----:B------:R-:W2:Y:S02]  /*b3a0*/  LDCU.64 UR4, c[0x0][0x890] ;  /* 0x00011200ff0477ac */ /* 0x000ea40008000a00 */
[----:B--2---:R-:W-:-:S04]  /*b3b0*/  UISETP.NE.U32.AND UP0, UPT, UR4, URZ, UPT ;  /* 0x000000ff0400728c */ /* 0x004fc8000bf05070 */
[----:B------:R-:W-:-:S09]  /*b3c0*/  UISETP.NE.AND.EX UP0, UPT, UR5, URZ, UPT, UP0 ;  /* 0x000000ff0500728c */ /* 0x000fd2000bf05300 */
[----:B------:R-:W-:Y:S05]  /*b3d0*/  BRA.U UP0, `(.L_x_182) ;  /* 0x00000001000c7547 */ /* 0x000fea000b800000 */
[----:B------:R-:W-:-:S13]  /*b3e0*/  FSETP.NEU.AND P0, PT, R35, RZ, PT ;  /* 0x000000ff2300720b */ /* 0x000fda0003f0d000 */
[----:B------:R-:W-:Y:S05]  /*b3f0*/  @!P0 EXIT ;  /* 0x000000000000894d */ /* 0x000fea0003800000 */
[----:B------:R-:W-:Y:S05]  /*b400*/  BRA `(.L_x_181) ;  /* 0x00000000002c7947 */ /* 0x000fea0003800000 */
.L_x_182:
[----:B------:R-:W-:Y:S01]  /*b410*/  ISETP.NE.AND P0, PT, R83, RZ, PT ;  /* 0x000000ff5300720c */ /* 0x000fe20003f05270 */
[----:B------:R-:W-:-:S12]  /*b420*/  BSSY.RECONVERGENT B0, `(.L_x_181) ;  /* 0x0000009000007945 */ /* 0x000fd80003800200 */
[----:B------:R-:W-:Y:S05]  /*b430*/  @P0 BRA `(.L_x_183) ;  /* 0x0000000000140947 */ /* 0x000fea0003800000 */
[----:B------:R-:W2:Y:S02]  /*b440*/  LDCU.64 UR4, c[0x0][0x888] ;  /* 0x00011100ff0477ac */ /* 0x000ea40008000a00 */
[----:B--2---:R-:W-:-:S04]  /*b450*/  ISETP.NE.U32.AND P0, PT, RZ, UR4, PT ;  /* 0x00000004ff007c0c */ /* 0x004fc8000bf05070 */
[----:B------:R-:W-:-:S13]  /*b460*/  ISETP.NE.AND.EX P0, PT, RZ, UR5, PT, P0 ;  /* 0x00000005ff007c0c */ /* 0x000fda000bf05300 */
[----:B------:R-:W-:Y:S05]  /*b470*/  @!P0 EXIT ;  /* 0x000000000000894d */ /* 0x000fea0003800000 */
[----:B------:R-:W-:Y:S05]  /*b480*/  BRA `(.L_x_184) ;  /* 0x0000000000087947 */ /* 0x000fea0003800000 */
.L_x_183:
[----:B------:R-:W-:-:S13]  /*b490*/  FSETP.NEU.AND P0, PT, R35, RZ, PT ;  /* 0x000000ff2300720b */ /* 0x000fda0003f0d000 */
[----:B------:R-:W-:Y:S05]  /*b4a0*/  @!P0 EXIT ;  /* 0x000000000000894d */ /* 0x000fea0003800000 */
.L_x_184:
[----:B------:R-:W-:Y:S05]  /*b4b0*/  BSYNC.RECONVERGENT B0 ;  /* 0x0000000000007941 */ /* 0x000fea0003800200 */
.L_x_181:
[----:B------:R-:W-:Y:S01]  /*b4c0*/  ULEA UR4, UR51, UR48, 0x3 ;  /* 0x0000003033047291 */ /* 0x000fe2000f8e18ff */
[----:B------:R-:W-:-:S04]  /*b4d0*/  DEPBAR.LE SB0, 0x0 ;  /* 0x000080000000791a */ /* 0x000fc80000000000 */
[----:B------:R-:W-:-:S04]  /*b4e0*/  UIADD3 UR4, UPT, UPT, UR4, 0x60, URZ ;  /* 0x0000006004047890 */ /* 0x000fc8000fffe0ff */
[----:B------:R-:W-:-:S09]  /*b4f0*/  UPRMT UR4, UR37, 0x654, UR4 ;  /* 0x0000065425047896 */ /* 0x000fd20008000004 */
[----:B------:R-:W-:Y:S01]  /*b500*/  SYNCS.ARRIVE.TRANS64.RED.A1T0 RZ, [UR4], RZ ;  /* 0x000000ffffff79a7 */ /* 0x000fe20008100404 */
[----:B------:R-:W-:Y:S05]  /*b510*/  EXIT ;  /* 0x000000000000794d */ /* 0x000fea0003800000 */
.L_x_24:
[----:B--2---:R2:W4:Y:S02]  /*b520*/  SYNCS.PHASECHK.TRANS64.TRYWAIT P0, [R3+URZ+0x100], R2 ;  /* 0x00010002030075a7 */ /* 0x00452400080011ff */
[----:B----4-:R-:W-:Y:S05]  /*b530*/  @!P0 NANOSLEEP.SYNCS 0x989680 ;  /* 0x009896800000895d */ /* 0x010fea0003900000 */
[----:B------:R-:W4:Y:S02]  /*b540*/  @!P0 SYNCS.PHASECHK.TRANS64 P0, [R3+URZ+0x100], R2 ;  /* 0x00010002030085a7 */ /* 0x000f2400080010ff */
[----:B----4-:R-:W-:Y:S05]  /*b550*/  @!P0 BRA `(.L_x_24) ;  /* 0xfffffffc00f08947 */ /* 0x010fea000383ffff */
[----:B------:R-:W-:Y:S05]  /*b560*/  BRA `(.L_x_185) ;  /* 0xffffff6000ac7947 */ /* 0x000fea000383ffff */
.L_x_27:
[----:B-1----:R-:W-:-:S07]  /*b570*/  MOV R2, UR33 ;  /* 0x0000002100027c02 */ /* 0x002fce0008000f00 */
.L_x_186:
[----:B-1----:R1:W2:Y:S02]  /*b580*/  SYNCS.PHASECHK.TRANS64.TRYWAIT P0, [R2+URZ+0x20], R5 ;  /* 0x00002005020075a7 */ /* 0x0022a400080011ff */
[----:B--2---:R-:W-:Y:S05]  /*b590*/  @!P0 NANOSLEEP.SYNCS 0x989680 ;  /* 0x009896800000895d */ /* 0x004fea0003900000 */
[----:B------:R-:W2:Y:S02]  /*b5a0*/  @!P0 SYNCS.PHASECHK.TRANS64 P0, [R2+URZ+0x20], R5 ;  /* 0x00002005020085a7 */ /* 0x000ea400080010ff */
[----:B--2---:R-:W-:Y:S05]  /*b5b0*/  @!P0 BRA `(.L_x_186) ;  /* 0xfffffffc00f08947 */ /* 0x004fea000383ffff */
[----:B------:R-:W-:Y:S05]  /*b5c0*/  BRA `(.L_x_26) ;  /* 0xffffff6400147947 */ /* 0x000fea000383ffff */
.L_x_34:
[----:B-1----:R-:W-:-:S07]  /*b5d0*/  MOV R2, UR17 ;  /* 0x0000001100027c02 */ /* 0x002fce0008000f00 */
.L_x_187:
[----:B-1----:R1:W2:Y:S02]  /*b5e0*/  SYNCS.PHASECHK.TRANS64.TRYWAIT P0, [R2+URZ+0x20], R5 ;  /* 0x00002005020075a7 */ /* 0x0022a400080011ff */
[----:B--2---:R-:W-:Y:S05]  /*b5f0*/  @!P0 NANOSLEEP.SYNCS 0x989680 ;  /* 0x009896800000895d */ /* 0x004fea0003900000 */
[----:B------:R-:W2:Y:S02]  /*b600*/  @!P0 SYNCS.PHASECHK.TRANS64 P0, [R2+URZ+0x20], R5 ;  /* 0x00002005020085a7 */ /* 0x000ea400080010ff */
[----:B--2---:R-:W-:Y:S05]  /*b610*/  @!P0 BRA `(.L_x_187) ;  /* 0xfffffffc00f08947 */ /* 0x004fea000383ffff */
[----:B------:R-:W-:Y:S05]  /*b620*/  BRA `(.L_x_33) ;  /* 0xffffff6400d07947 */ /* 0x000fea000383ffff */
.L_x_39:
[----:B-1----:R1:W2:Y:S02]  /*b630*/  SYNCS.PHASECHK.TRANS64.TRYWAIT P0, [R2+URZ+0x90], R3 ;  /* 0x00009003020075a7 */ /* 0x0022a400080011ff */
[----:B--2---:R-:W-:Y:S05]  /*b640*/  @!P0 NANOSLEEP.SYNCS 0x989680 ;  /* 0x009896800000895d */ /* 0x004fea0003900000 */
[----:B------:R-:W2:Y:S02]  /*b650*/  @!P0 SYNCS.PHASECHK.TRANS64 P0, [R2+URZ+0x90], R3 ;  /* 0x00009003020085a7 */ /* 0x000ea400080010ff */
[----:B--2---:R-:W-:Y:S05]  /*b660*/  @!P0 BRA `(.L_x_39) ;  /* 0xfffffffc00f08947 */ /* 0x004fea000383ffff */
[----:B------:R-:W-:Y:S05]  /*b670*/  BRA `(.L_x_188) ;  /* 0xffffff6800747947 */ /* 0x000fea000383ffff */
.L_x_43:
[----:B---3--:R-:W-:-:S07]  /*b680*/  MOV R0, UR4 ;  /* 0x0000000400007c02 */ /* 0x008fce0008000f00 */
.L_x_189:
[----:B-1----:R1:W2:Y:S02]  /*b690*/  SYNCS.PHASECHK.TRANS64.TRYWAIT P0, [R0+URZ], R3 ;  /* 0x00000003000075a7 */ /* 0x0022a400080011ff */
[----:B--2---:R-:W-:Y:S05]  /*b6a0*/  @!P0 NANOSLEEP.SYNCS 0x989680 ;  /* 0x009896800000895d */ /* 0x004fea0003900000 */
[----:B------:R-:W2:Y:S02]  /*b6b0*/  @!P0 SYNCS.PHASECHK.TRANS64 P0, [R0+URZ], R3 ;  /* 0x00000003000085a7 */ /* 0x000ea400080010ff */
[----:B--2---:R-:W-:Y:S05]  /*b6c0*/  @!P0 BRA `(.L_x_189) ;  /* 0xfffffffc00f08947 */ /* 0x004fea000383ffff */
[----:B------:R-:W-:Y:S05]  /*b6d0*/  BRA `(.L_x_190) ;  /* 0xffffff6c00e47947 */ /* 0x000fea000383ffff */
.L_x_44:
[----:B---3--:R-:W-:-:S07]  /*b6e0*/  MOV R0, UR4 ;  /* 0x0000000400007c02 */ /* 0x008fce0008000f00 */
.L_x_191:
[----:B-1----:R1:W2:Y:S02]  /*b6f0*/  SYNCS.PHASECHK.TRANS64.TRYWAIT P0, [R0+URZ], R3 ;  /* 0x00000003000075a7 */ /* 0x0022a400080011ff */
[----:B--2---:R-:W-:Y:S05]  /*b700*/  @!P0 NANOSLEEP.SYNCS 0x989680 ;  /* 0x009896800000895d */ /* 0x004fea0003900000 */
[----:B------:R-:W2:Y:S02]  /*b710*/  @!P0 SYNCS.PHASECHK.TRANS64 P0, [R0+URZ], R3 ;  /* 0x00000003000085a7 */ /* 0x000ea400080010ff */
[----:B--2---:R-:W-:Y:S05]  /*b720*/  @!P0 BRA `(.L_x_191) ;  /* 0xfffffffc00f08947 */ /* 0x004fea000383ffff */
[----:B------:R-:W-:Y:S05]  /*b730*/  BRA `(.L_x_192) ;  /* 0xffffff6c00f07947 */ /* 0x000fea000383ffff */
.L_x_45:
[----:B---3--:R-:W-:-:S07]  /*b740*/  MOV R0, UR4 ;  /* 0x0000000400007c02 */ /* 0x008fce0008000f00 */
.L_x_193:
[----:B-1----:R1:W2:Y:S02]  /*b750*/  SYNCS.PHASECHK.TRANS64.TRYWAIT P0, [R0+URZ], R3 ;  /* 0x00000003000075a7 */ /* 0x0022a400080011ff */
[----:B--2---:R-:W-:Y:S05]  /*b760*/  @!P0 NANOSLEEP.SYNCS 0x989680 ;  /* 0x009896800000895d */ /* 0x004fea0003900000 */
[----:B------:R-:W2:Y:S02]  /*b770*/  @!P0 SYNCS.PHASECHK.TRANS64 P0, [R0+URZ], R3 ;  /* 0x00000003000085a7 */ /* 0x000ea400080010ff */
[----:B--2---:R-:W-:Y:S05]  /*b780*/  @!P0 BRA `(.L_x_193) ;  /* 0xfffffffc00f08947 */ /* 0x004fea000383ffff */
[----:B------:R-:W-:Y:S05]  /*b790*/  BRA `(.L_x_194) ;  /* 0xffffff6c00fc7947 */ /* 0x000fea000383ffff */
.L_x_48:
[----:B-1----:R1:W2:Y:S02]  /*b7a0*/  SYNCS.PHASECHK.TRANS64.TRYWAIT P0, [R0+URZ+0xf0], R5 ;  /* 0x0000f005000075a7 */ /* 0x0022a400080011ff */
[----:B--2---:R-:W-:Y:S05]  /*b7b0*/  @!P0 NANOSLEEP.SYNCS 0x989680 ;  /* 0x009896800000895d */ /* 0x004fea0003900000 */
[----:B------:R-:W2:Y:S02]  /*b7c0*/  @!P0 SYNCS.PHASECHK.TRANS64 P0, [R0+URZ+0xf0], R5 ;  /* 0x0000f005000085a7 */ /* 0x000ea400080010ff */
[----:B--2---:R-:W-:Y:S05]  /*b7d0*/  @!P0 BRA `(.L_x_48) ;  /* 0xfffffffc00f08947 */ /* 0x004fea000383ffff */
[----:B------:R-:W-:Y:S05]  /*b7e0*/  BRA `(.L_x_195) ;  /* 0xffffff70005c7947 */ /* 0x000fea000383ffff */
.L_x_49:
[----:B------:R-:W-:-:S07]  /*b7f0*/  MOV R0, UR5 ;  /* 0x0000000500007c02 */ /* 0x000fce0008000f00 */
.L_x_196:
[----:B-1----:R1:W2:Y:S02]  /*b800*/  SYNCS.PHASECHK.TRANS64.TRYWAIT P0, [R0+URZ+0xa0], R7 ;  /* 0x0000a007000075a7 */ /* 0x0022a400080011ff */
[----:B--2---:R-:W-:Y:S05]  /*b810*/  @!P0 NANOSLEEP.SYNCS 0x989680 ;  /* 0x009896800000895d */ /* 0x004fea0003900000 */
[----:B------:R-:W2:Y:S02]  /*b820*/  @!P0 SYNCS.PHASECHK.TRANS64 P0, [R0+URZ+0xa0], R7 ;  /* 0x0000a007000085a7 */ /* 0x000ea400080010ff */
[----:B--2---:R-:W-:Y:S05]  /*b830*/  @!P0 BRA `(.L_x_196) ;  /* 0xfffffffc00f08947 */ /* 0x004fea000383ffff */
[----:B------:R-:W-:Y:S05]  /*b840*/  BRA `(.L_x_197) ;  /* 0xffffff70006c7947 */ /* 0x000fea000383ffff */
.L_x_50:
[----:B-1----:R1:W2:Y:S02]  /*b850*/  SYNCS.PHASECHK.TRANS64.TRYWAIT P1, [R0+URZ+0x90], R5 ;  /* 0x00009005000075a7 */ /* 0x0022a400080211ff */
[----:B--2---:R-:W-:Y:S05]  /*b860*/  @!P1 NANOSLEEP.SYNCS 0x989680 ;  /* 0x009896800000995d */ /* 0x004fea0003900000 */
[----:B------:R-:W2:Y:S02]  /*b870*/  @!P1 SYNCS.PHASECHK.TRANS64 P1, [R0+URZ+0x90], R5 ;  /* 0x00009005000095a7 */ /* 0x000ea400080210ff */
[----:B--2---:R-:W-:Y:S05]  /*b880*/  @!P1 BRA `(.L_x_50) ;  /* 0xfffffffc00f09947 */ /* 0x004fea000383ffff */
[----:B------:R-:W-:Y:S05]  /*b890*/  BRA `(.L_x_198) ;  /* 0xffffff70009c7947 */ /* 0x000fea000383ffff */
.L_x_53:
[----:B------:R-:W-:-:S07]  /*b8a0*/  MOV R0, UR5 ;  /* 0x0000000500007c02 */ /* 0x000fce0008000f00 */
.L_x_199:
[----:B-1----:R1:W2:Y:S02]  /*b8b0*/  SYNCS.PHASECHK.TRANS64.TRYWAIT P0, [R0+URZ+0xa0], R3 ;  /* 0x0000a003000075a7 */ /* 0x0022a400080011ff */
[----:B--2---:R-:W-:Y:S05]  /*b8c0*/  @!P0 NANOSLEEP.SYNCS 0x989680 ;  /* 0x009896800000895d */ /* 0x004fea0003900000 */
[----:B------:R-:W2:Y:S02]  /*b8d0*/  @!P0 SYNCS.PHASECHK.TRANS64 P0, [R0+URZ+0xa0], R3 ;  /* 0x0000a003000085a7 */ /* 0x000ea400080010ff */
[----:B--2---:R-:W-:Y:S05]  /*b8e0*/  @!P0 BRA `(.L_x_199) ;  /* 0xfffffffc00f08947 */ /* 0x004fea000383ffff */
[----:B------:R-:W-:Y:S05]  /*b8f0*/  BRA `(.L_x_52) ;  /* 0xffffff7000f07947 */ /* 0x000fea000383ffff */
.L_x_62:
[----:B-1----:R-:W-:-:S04]  /*b900*/  MOV R4, UR6 ;  /* 0x0000000600047c02 */ /* 0x002fc80008000f00 */
[----:B------:R1:W2:Y:S03]  /*b910*/  SYNCS.PHASECHK.TRANS64.TRYWAIT P0, [R4+URZ+0x8], R5 ;  /* 0x00000805040075a7 */ /* 0x0002a600080011ff */
[----:B--2---:R-:W-:Y:S05]  /*b920*/  @!P0 NANOSLEEP.SYNCS 0x989680 ;  /* 0x009896800000895d */ /* 0x004fea0003900000 */
[----:B------:R-:W2:Y:S02]  /*b930*/  @!P0 SYNCS.PHASECHK.TRANS64 P0, [R4+URZ+0x8], R5 ;  /* 0x00000805040085a7 */ /* 0x000ea400080010ff */
[----:B--2---:R-:W-:Y:S05]  /*b940*/  @!P0 BRA `(.L_x_62) ;  /* 0xfffffffc00ec8947 */ /* 0x004fea000383ffff */
[----:B------:R-:W-:Y:S05]  /*b950*/  BRA `(.L_x_61) ;  /* 0xffffff7400a47947 */ /* 0x000fea000383ffff */
.L_x_64:
[----:B------:R-:W-:Y:S01]  /*b960*/  BSSY B0, `(.L_x_200) ;  /* 0x0000006000007945 */ /* 0x000fe20003800000 */
[----:B------:R-:W-:-:S07]  /*b970*/  MOV R15, 0xffffffff ;  /* 0xffffffff000f7802 */ /* 0x000fce0000000f00 */
[----:B-1---5:R-:W-:Y:S05]  /*b980*/  WARPSYNC.COLLECTIVE R15, `(.L_x_201) ;  /* 0x000000000f0c7348 */ /* 0x022fea0003c00000 */
[----:B------:R-:W-:Y:S02]  /*b990*/  ELECT P6, UR79, PT ;  /* 0x00000000004f782f */ /* 0x000fe400038c0000 */
[----:B------:R-:W-:Y:S01]  /*b9a0*/  MOV R14, UR79 ;  /* 0x0000004f000e7c02 */ /* 0x000fe20008000f00 */
[----:B-1---5:R-:W-:Y:S10]  /*b9b0*/  ENDCOLLECTIVE ;  /* 0x000000000000791b */ /* 0x022ff40003800000 */
.L_x_201:
[----:B------:R-:W-:Y:S05]  /*b9c0*/  BSYNC B0 ;  /* 0x0000000000007941 */ /* 0x000fea0003800000 */
.L_x_200:
[----:B------:R-:W-:Y:S05]  /*b9d0*/  BRA `(.L_x_202) ;  /* 0xffffff7400d47947 */ /* 0x000fea000383ffff */
.L_x_66:
[----:B-1----:R-:W-:-:S04]  /*b9e0*/  MOV R2, UR6 ;  /* 0x0000000600027c02 */ /* 0x002fc80008000f00 */
[----:B------:R1:W2:Y:S03]  /*b9f0*/  SYNCS.PHASECHK.TRANS64.TRYWAIT P0, [R2+URZ+0x8], R3 ;  /* 0x00000803020075a7 */ /* 0x0002a600080011ff */
[----:B--2---:R-:W-:Y:S05]  /*ba00*/  @!P0 NANOSLEEP.SYNCS 0x989680 ;  /* 0x009896800000895d */ /* 0x004fea0003900000 */
[----:B------:R-:W2:Y:S02]  /*ba10*/  @!P0 SYNCS.PHASECHK.TRANS64 P0, [R2+URZ+0x8], R3 ;  /* 0x00000803020085a7 */ /* 0x000ea400080010ff */
[----:B--2---:R-:W-:Y:S05]  /*ba20*/  @!P0 BRA `(.L_x_66) ;  /* 0xfffffffc00ec8947 */ /* 0x004fea000383ffff */
[----:B------:R-:W-:Y:S05]  /*ba30*/  BRA `(.L_x_65) ;  /* 0xffffff7400d87947 */ /* 0x000fea000383ffff */
.L_x_67:
[----:B-1----:R1:W2:Y:S02]  /*ba40*/  SYNCS.PHASECHK.TRANS64.TRYWAIT P0, [R0+URZ+0x90], R5 ;  /* 0x00009005000075a7 */ /* 0x0022a400080011ff */
[----:B--2---:R-:W-:Y:S05]  /*ba50*/  @!P0 NANOSLEEP.SYNCS 0x989680 ;  /* 0x009896800000895d */ /* 0x004fea0003900000 */
[----:B------:R-:W2:Y:S02]  /*ba60*/  @!P0 SYNCS.PHASECHK.TRANS64 P0, [R0+URZ+0x90], R5 ;  /* 0x00009005000085a7 */ /* 0x000ea400080010ff */
[----:B--2---:R-:W-:Y:S05]  /*ba70*/  @!P0 BRA `(.L_x_67) ;  /* 0xfffffffc00f08947 */ /* 0x004fea000383ffff */
[----:B------:R-:W-:Y:S05]  /*ba80*/  BRA `(.L_x_203) ;  /* 0xffffff7800c47947 */ /* 0x000fea000383ffff */
.L_x_69:
[----:B------:R-:W-:-:S07]  /*ba90*/  MOV R0, UR9 ;  /* 0x0000000900007c02 */ /* 0x000fce0008000f00 */
.L_x_204:
[----:B-1----:R1:W2:Y:S02]  /*baa0*/  SYNCS.PHASECHK.TRANS64.TRYWAIT P0, [R0+URZ+0xd0], R5 ;  /* 0x0000d005000075a7 */ /* 0x0022a400080011ff */
[----:B--2---:R-:W-:Y:S05]  /*bab0*/  @!P0 NANOSLEEP.SYNCS 0x989680 ;  /* 0x009896800000895d */ /* 0x004fea0003900000 */
[----:B------:R-:W2:Y:S02]  /*bac0*/  @!P0 SYNCS.PHASECHK.TRANS64 P0, [R0+URZ+0xd0], R5 ;  /* 0x0000d005000085a7 */ /* 0x000ea400080010ff */
[----:B--2---:R-:W-:Y:S05]  /*bad0*/  @!P0 BRA `(.L_x_204) ;  /* 0xfffffffc00f08947 */ /* 0x004fea000383ffff */
[----:B------:R-:W-:Y:S05]  /*bae0*/  BRA `(.L_x_205) ;  /* 0xffffff7c00107947 */ /* 0x000fea000383ffff */
.L_x_72:
[----:B------:R-:W-:Y:S07]  /*baf0*/  MOV R0, UR8 ;  /* 0x0000000800007c02 */ /* 0x000fee0008000f00 */
.L_x_206:
[----:B-1----:R1:W2:Y:S02]  /*bb00*/  SYNCS.PHASECHK.TRANS64.TRYWAIT P0, [R0+URZ], R5 ;  /* 0x00000005000075a7 */ /* 0x0022a400080011ff */
[----:B--2---:R-:W-:Y:S05]  /*bb10*/  @!P0 NANOSLEEP.SYNCS 0x989680 ;  /* 0x009896800000895d */ /* 0x004fea0003900000 */
[----:B------:R-:W2:Y:S02]  /*bb20*/  @!P0 SYNCS.PHASECHK.TRANS64 P0, [R0+URZ], R5 ;  /* 0x00000005000085a7 */ /* 0x000ea400080010ff */
[----:B--2---:R-:W-:Y:S05]  /*bb30*/  @!P0 BRA `(.L_x_206) ;  /* 0xfffffffc00f08947 */ /* 0x004fea000383ffff */
[----:B------:R-:W-:Y:S05]  /*bb40*/  BRA `(.L_x_71) ;  /* 0xffffff7c00247947 */ /* 0x000fea000383ffff */
.L_x_76:
[----:B-1----:R-:W-:-:S07]  /*bb50*/  MOV R0, UR8 ;  /* 0x0000000800007c02 */ /* 0x002fce0008000f00 */
.L_x_207:
[----:B-1----:R1:W2:Y:S02]  /*bb60*/  SYNCS.PHASECHK.TRANS64.TRYWAIT P0, [R0+URZ], R3 ;  /* 0x00000003000075a7 */ /* 0x0022a400080011ff */
[----:B--2---:R-:W-:Y:S05]  /*bb70*/  @!P0 NANOSLEEP.SYNCS 0x989680 ;  /* 0x009896800000895d */ /* 0x004fea0003900000 */
[----:B------:R-:W2:Y:S02]  /*bb80*/  @!P0 SYNCS.PHASECHK.TRANS64 P0, [R0+URZ], R3 ;  /* 0x00000003000085a7 */ /* 0x000ea400080010ff */
[----:B--2---:R-:W-:Y:S05]  /*bb90*/  @!P0 BRA `(.L_x_207) ;  /* 0xfffffffc00f08947 */ /* 0x004fea000383ffff */
[----:B------:R-:W-:Y:S05]  /*bba0*/  BRA `(.L_x_208) ;  /* 0xffffff8000187947 */ /* 0x000fea000383ffff */
.L_x_77:
[----:B------:R-:W-:-:S07]  /*bbb0*/  MOV R0, UR8 ;  /* 0x0000000800007c02 */ /* 0x000fce0008000f00 */
.L_x_209:
[----:B-1----:R1:W2:Y:S02]  /*bbc0*/  SYNCS.PHASECHK.TRANS64.TRYWAIT P0, [R0+URZ], R3 ;  /* 0x00000003000075a7 */ /* 0x0022a400080011ff */
[----:B--2---:R-:W-:Y:S05]  /*bbd0*/  @!P0 NANOSLEEP.SYNCS 0x989680 ;  /* 0x009896800000895d */ /* 0x004fea0003900000 */
[----:B------:R-:W2:Y:S02]  /*bbe0*/  @!P0 SYNCS.PHASECHK.TRANS64 P0, [R0+URZ], R3 ;  /* 0x00000003000085a7 */ /* 0x000ea400080010ff */
[----:B--2---:R-:W-:Y:S05]  /*bbf0*/  @!P0 BRA `(.L_x_209) ;  /* 0xfffffffc00f08947 */ /* 0x004fea000383ffff */
[----:B------:R-:W-:Y:S05]  /*bc00*/  BRA `(.L_x_210) ;  /* 0xffffff8000247947 */ /* 0x000fea000383ffff */
.L_x_78:
[----:B------:R-:W-:-:S07]  /*bc10*/  MOV R0, UR8 ;  /* 0x0000000800007c02 */ /* 0x000fce0008000f00 */
.L_x_211:
[----:B-1----:R1:W2:Y:S02]  /*bc20*/  SYNCS.PHASECHK.TRANS64.TRYWAIT P0, [R0+URZ], R3 ;  /* 0x00000003000075a7 */ /* 0x0022a400080011ff */
[----:B--2---:R-:W-:Y:S05]  /*bc30*/  @!P0 NANOSLEEP.SYNCS 0x989680 ;  /* 0x009896800000895d */ /* 0x004fea0003900000 */
[----:B------:R-:W2:Y:S02]  /*bc40*/  @!P0 SYNCS.PHASECHK.TRANS64 P0, [R0+URZ], R3 ;  /* 0x00000003000085a7 */ /* 0x000ea400080010ff */
[----:B--2---:R-:W-:Y:S05]  /*bc50*/  @!P0 BRA `(.L_x_211) ;  /* 0xfffffffc00f08947 */ /* 0x004fea000383ffff */
[----:B------:R-:W-:Y:S05]  /*bc60*/  BRA `(.L_x_212) ;  /* 0xffffff8000307947 */ /* 0x000fea000383ffff */
.L_x_81:
[----:B------:R-:W-:-:S07]  /*bc70*/  MOV R0, UR7 ;  /* 0x0000000700007c02 */ /* 0x000fce0008000f00 */
.L_x_213:
[----:B-1----:R1:W2:Y:S02]  /*bc80*/  SYNCS.PHASECHK.TRANS64.TRYWAIT P1, [R0+URZ+0x110], R3 ;  /* 0x00011003000075a7 */ /* 0x0022a400080211ff */
[----:B--2---:R-:W-:Y:S05]  /*bc90*/  @!P1 NANOSLEEP.SYNCS 0x989680 ;  /* 0x009896800000995d */ /* 0x004fea0003900000 */
[----:B------:R-:W2:Y:S02]  /*bca0*/  @!P1 SYNCS.PHASECHK.TRANS64 P1, [R0+URZ+0x110], R3 ;  /* 0x00011003000095a7 */ /* 0x000ea400080210ff */
[----:B--2---:R-:W-:Y:S05]  /*bcb0*/  @!P1 BRA `(.L_x_213) ;  /* 0xfffffffc00f09947 */ /* 0x004fea000383ffff */
[----:B------:R-:W-:Y:S05]  /*bcc0*/  BRA `(.L_x_214) ;  /* 0xffffff80007c7947 */ /* 0x000fea000383ffff */
.L_x_86:
[----:B--2---:R2:W4:Y:S02]  /*bcd0*/  SYNCS.PHASECHK.TRANS64.TRYWAIT P0, [R0+URZ+0x90], R3 ;  /* 0x00009003000075a7 */ /* 0x00452400080011ff */
[----:B----4-:R-:W-:Y:S05]  /*bce0*/  @!P0 NANOSLEEP.SYNCS 0x989680 ;  /* 0x009896800000895d */ /* 0x010fea0003900000 */
[----:B------:R-:W4:Y:S02]  /*bcf0*/  @!P0 SYNCS.PHASECHK.TRANS64 P0, [R0+URZ+0x90], R3 ;  /* 0x00009003000085a7 */ /* 0x000f2400080010ff */
[----:B----4-:R-:W-:Y:S05]  /*bd00*/  @!P0 BRA `(.L_x_86) ;  /* 0xfffffffc00f08947 */ /* 0x010fea000383ffff */
[----:B------:R-:W-:Y:S05]  /*bd10*/  BRA `(.L_x_215) ;  /* 0xffffff8400887947 */ /* 0x000fea000383ffff */
.L_x_89:
[----:B------:R-:W-:Y:S07]  /*bd20*/  MOV R0, UR7 ;  /* 0x0000000700007c02 */ /* 0x000fee0008000f00 */
.L_x_216:
[----:B--2---:R2:W4:Y:S02]  /*bd30*/  SYNCS.PHASECHK.TRANS64.TRYWAIT P0, [R0+URZ+0x88], R3 ;  /* 0x00008803000075a7 */ /* 0x00452400080011ff */
[----:B----4-:R-:W-:Y:S05]  /*bd40*/  @!P0 NANOSLEEP.SYNCS 0x989680 ;  /* 0x009896800000895d */ /* 0x010fea0003900000 */
[----:B------:R-:W4:Y:S02]  /*bd50*/  @!P0 SYNCS.PHASECHK.TRANS64 P0, [R0+URZ+0x88], R3 ;  /* 0x00008803000085a7 */ /* 0x000f2400080010ff */
[----:B----4-:R-:W-:Y:S05]  /*bd60*/  @!P0 BRA `(.L_x_216) ;  /* 0xfffffffc00f08947 */ /* 0x010fea000383ffff */
[----:B------:R-:W-:Y:S05]  /*bd70*/  BRA `(.L_x_88) ;  /* 0xffffff8800687947 */ /* 0x000fea000383ffff */
.L_x_92:
[----:B------:R-:W-:Y:S07]  /*bd80*/  MOV R3, UR7 ;  /* 0x0000000700037c02 */ /* 0x000fee0008000f00 */
.L_x_217:
[----:B-1----:R1:W2:Y:S02]  /*bd90*/  SYNCS.PHASECHK.TRANS64.TRYWAIT P0, [R3+URZ+0x60], R12 ;  /* 0x0000600c030075a7 */ /* 0x0022a400080011ff */
[----:B--2---:R-:W-:Y:S05]  /*bda0*/  @!P0 NANOSLEEP.SYNCS 0x989680 ;  /* 0x009896800000895d */ /* 0x004fea0003900000 */
[----:B------:R-:W2:Y:S02]  /*bdb0*/  @!P0 SYNCS.PHASECHK.TRANS64 P0, [R3+URZ+0x60], R12 ;  /* 0x0000600c030085a7 */ /* 0x000ea400080010ff */
[----:B--2---:R-:W-:Y:S05]  /*bdc0*/  @!P0 BRA `(.L_x_217) ;  /* 0xfffffffc00f08947 */ /* 0x004fea000383ffff */
[----:B------:R-:W-:Y:S05]  /*bdd0*/  BRA `(.L_x_218) ;  /* 0xffffff8800e47947 */ /* 0x000fea000383ffff */
.L_x_93:
[----:B-1----:R-:W-:Y:S07]  /*bde0*/  MOV R3, UR7 ;  /* 0x0000000700037c02 */ /* 0x002fee0008000f00 */
.L_x_219:
[----:B-1----:R1:W2:Y:S02]  /*bdf0*/  SYNCS.PHASECHK.TRANS64.TRYWAIT P0, [R3+URZ+0x68], R12 ;  /* 0x0000680c030075a7 */ /* 0x0022a400080011ff */
[----:B--2---:R-:W-:Y:S05]  /*be00*/  @!P0 NANOSLEEP.SYNCS 0x989680 ;  /* 0x009896800000895d */ /* 0x004fea0003900000 */
[----:B------:R-:W2:Y:S02]  /*be10*/  @!P0 SYNCS.PHASECHK.TRANS64 P0, [R3+URZ+0x68], R12 ;  /* 0x0000680c030085a7 */ /* 0x000ea400080010ff */
[----:B--2---:R-:W-:Y:S05]  /*be20*/  @!P0 BRA `(.L_x_219) ;  /* 0xfffffffc00f08947 */ /* 0x004fea000383ffff */
[----:B------:R-:W-:Y:S05]  /*be30*/  BRA `(.L_x_220) ;  /* 0xffffff8c00247947 */ /* 0x000fea000383ffff */
.L_x_94:
[----:B-1----:R-:W-:Y:S07]  /*be40*/  MOV R3, UR7 ;  /* 0x0000000700037c02 */ /* 0x002fee0008000f00 */
.L_x_221:
[----:B-1----:R1:W2:Y:S02]  /*be50*/  SYNCS.PHASECHK.TRANS64.TRYWAIT P0, [R3+URZ+0x70], R12 ;  /* 0x0000700c030075a7 */ /* 0x0022a400080011ff */
[----:B--2---:R-:W-:Y:S05]  /*be60*/  @!P0 NANOSLEEP.SYNCS 0x989680 ;  /* 0x009896800000895d */ /* 0x004fea0003900000 */
[----:B------:R-:W2:Y:S02]  /*be70*/  @!P0 SYNCS.PHASECHK.TRANS64 P0, [R3+URZ+0x70], R12 ;  /* 0x0000700c030085a7 */ /* 0x000ea400080010ff */
[----:B--2---:R-:W-:Y:S05]  /*be80*/  @!P0 BRA `(.L_x_221) ;  /* 0xfffffffc00f08947 */ /* 0x004fea000383ffff */
[----:B------:R-:W-:Y:S05]  /*be90*/  BRA `(.L_x_222) ;  /* 0xffffff8c00687947 */ /* 0x000fea000383ffff */
.L_x_95:
[----:B-1----:R-:W-:Y:S07]  /*bea0*/  MOV R3, UR7 ;  /* 0x0000000700037c02 */ /* 0x002fee0008000f00 */
.L_x_223:
[----:B-1----:R1:W2:Y:S02]  /*beb0*/  SYNCS.PHASECHK.TRANS64.TRYWAIT P0, [R3+URZ+0x78], R12 ;  /* 0x0000780c030075a7 */ /* 0x0022a400080011ff */
[----:B--2---:R-:W-:Y:S05]  /*bec0*/  @!P0 NANOSLEEP.SYNCS 0x989680 ;  /* 0x009896800000895d */ /* 0x004fea0003900000 */
[----:B------:R-:W2:Y:S02]  /*bed0*/  @!P0 SYNCS.PHASECHK.TRANS64 P0, [R3+URZ+0x78], R12 ;  /* 0x0000780c030085a7 */ /* 0x000ea400080010ff */
[----:B--2---:R-:W-:Y:S05]  /*bee0*/  @!P0 BRA `(.L_x_223) ;  /* 0xfffffffc00f08947 */ /* 0x004fea000383ffff */
[----:B------:R-:W-:Y:S05]  /*bef0*/  BRA `(.L_x_224) ;  /* 0xffffff8c00b07947 */ /* 0x000fea000383ffff */
.L_x_96:
[----:B-1----:R-:W-:Y:S07]  /*bf00*/  MOV R3, UR7 ;  /* 0x0000000700037c02 */ /* 0x002fee0008000f00 */
.L_x_225:
[----:B-1----:R1:W2:Y:S02]  /*bf10*/  SYNCS.PHASECHK.TRANS64.TRYWAIT P0, [R3+URZ+0x60], R20 ;  /* 0x00006014030075a7 */ /* 0x0022a400080011ff */
[----:B--2---:R-:W-:Y:S05]  /*bf20*/  @!P0 NANOSLEEP.SYNCS 0x989680 ;  /* 0x009896800000895d */ /* 0x004fea0003900000 */
[----:B------:R-:W2:Y:S02]  /*bf30*/  @!P0 SYNCS.PHASECHK.TRANS64 P0, [R3+URZ+0x60], R20 ;  /* 0x00006014030085a7 */ /* 0x000ea400080010ff */
[----:B--2---:R-:W-:Y:S05]  /*bf40*/  @!P0 BRA `(.L_x_225) ;  /* 0xfffffffc00f08947 */ /* 0x004fea000383ffff */
[----:B------:R-:W-:Y:S05]  /*bf50*/  BRA `(.L_x_226) ;  /* 0xffffff8c00fc7947 */ /* 0x000fea000383ffff */
.L_x_97:
[----:B-1----:R-:W-:Y:S07]  /*bf60*/  MOV R3, UR7 ;  /* 0x0000000700037c02 */ /* 0x002fee0008000f00 */
.L_x_227:
[----:B-1----:R1:W2:Y:S02]  /*bf70*/  SYNCS.PHASECHK.TRANS64.TRYWAIT P0, [R3+URZ+0x68], R20 ;  /* 0x00006814030075a7 */ /* 0x0022a400080011ff */
[----:B--2---:R-:W-:Y:S05]  /*bf80*/  @!P0 NANOSLEEP.SYNCS 0x989680 ;  /* 0x009896800000895d */ /* 0x004fea0003900000 */
[----:B------:R-:W2:Y:S02]  /*bf90*/  @!P0 SYNCS.PHASECHK.TRANS64 P0, [R3+URZ+0x68], R20 ;  /* 0x00006814030085a7 */ /* 0x000ea400080010ff */
[----:B--2---:R-:W-:Y:S05]  /*bfa0*/  @!P0 BRA `(.L_x_227) ;  /* 0xfffffffc00f08947 */ /* 0x004fea000383ffff */
[----:B------:R-:W-:Y:S05]  /*bfb0*/  BRA `(.L_x_228) ;  /* 0xffffff9000447947 */ /* 0x000fea000383ffff */
.L_x_98:
[----:B-1----:R-:W-:Y:S07]  /*bfc0*/  MOV R3, UR7 ;  /* 0x0000000700037c02 */ /* 0x002fee0008000f00 */
.L_x_229:
[----:B-1----:R1:W2:Y:S02]  /*bfd0*/  SYNCS.PHASECHK.TRANS64.TRYWAIT P0, [R3+URZ+0x70], R20 ;  /* 0x00007014030075a7 */ /* 0x0022a400080011ff */
[----:B--2---:R-:W-:Y:S05]  /*bfe0*/  @!P0 NANOSLEEP.SYNCS 0x989680 ;  /* 0x009896800000895d */ /* 0x004fea0003900000 */
[----:B------:R-:W2:Y:S02]  /*bff0*/  @!P0 SYNCS.PHASECHK.TRANS64 P0, [R3+URZ+0x70], R20 ;  /* 0x00007014030085a7 */ /* 0x000ea400080010ff */
[----:B--2---:R-:W-:Y:S05]  /*c000*/  @!P0 BRA `(.L_x_229) ;  /* 0xfffffffc00f08947 */ /* 0x004fea000383ffff */
[----:B------:R-:W-:Y:S05]  /*c010*/  BRA `(.L_x_230) ;  /* 0xffffff90008c7947 */ /* 0x000fea000383ffff */
.L_x_99:
[----:B------:R-:W-:Y:S07]  /*c020*/  MOV R3, UR7 ;  /* 0x0000000700037c02 */ /* 0x000fee0008000f00 */
.L_x_231:
[----:B-1----:R1:W2:Y:S02]  /*c030*/  SYNCS.PHASECHK.TRANS64.TRYWAIT P0, [R3+URZ+0x78], R20 ;  /* 0x00007814030075a7 */ /* 0x0022a400080011ff */
[----:B--2---:R-:W-:Y:S05]  /*c040*/  @!P0 NANOSLEEP.SYNCS 0x989680 ;  /* 0x009896800000895d */ /* 0x004fea0003900000 */
[----:B------:R-:W2:Y:S02]  /*c050*/  @!P0 SYNCS.PHASECHK.TRANS64 P0, [R3+URZ+0x78], R20 ;  /* 0x00007814030085a7 */ /* 0x000ea400080010ff */
[----:B--2---:R-:W-:Y:S05]  /*c060*/  @!P0 BRA `(.L_x_231) ;  /* 0xfffffffc00f08947 */ /* 0x004fea000383ffff */
[----:B------:R-:W-:Y:S05]  /*c070*/  BRA `(.L_x_232) ;  /* 0xffffff9400147947 */ /* 0x000fea000383ffff */
.L_x_101:
[----:B------:R-:W-:-:S07]  /*c080*/  MOV R3, UR7 ;  /* 0x0000000700037c02 */ /* 0x000fce0008000f00 */
.L_x_233:
[----:B-1----:R1:W4:Y:S02]  /*c090*/  SYNCS.PHASECHK.TRANS64.TRYWAIT P0, [R3+URZ+0x60], R12 ;  /* 0x0000600c030075a7 */ /* 0x00232400080011ff */
[----:B----4-:R-:W-:Y:S05]  /*c0a0*/  @!P0 NANOSLEEP.SYNCS 0x989680 ;  /* 0x009896800000895d */ /* 0x010fea0003900000 */
[----:B------:R-:W4:Y:S02]  /*c0b0*/  @!P0 SYNCS.PHASECHK.TRANS64 P0, [R3+URZ+0x60], R12 ;  /* 0x0000600c030085a7 */ /* 0x000f2400080010ff */
[----:B----4-:R-:W-:Y:S05]  /*c0c0*/  @!P0 BRA `(.L_x_233) ;  /* 0xfffffffc00f08947 */ /* 0x010fea000383ffff */
[----:B------:R-:W-:Y:S05]  /*c0d0*/  BRA `(.L_x_234) ;  /* 0xffffff94007c7947 */ /* 0x000fea000383ffff */
.L_x_102:
[----:B-1----:R-:W-:-:S07]  /*c0e0*/  MOV R3, UR7 ;  /* 0x0000000700037c02 */ /* 0x002fce0008000f00 */
.L_x_235:
[----:B-1----:R1:W4:Y:S02]  /*c0f0*/  SYNCS.PHASECHK.TRANS64.TRYWAIT P0, [R3+URZ+0x68], R12 ;  /* 0x0000680c030075a7 */ /* 0x00232400080011ff */
[----:B----4-:R-:W-:Y:S05]  /*c100*/  @!P0 NANOSLEEP.SYNCS 0x989680 ;  /* 0x009896800000895d */ /* 0x010fea0003900000 */
[----:B------:R-:W4:Y:S02]  /*c110*/  @!P0 SYNCS.PHASECHK.TRANS64 P0, [R3+URZ+0x68], R12 ;  /* 0x0000680c030085a7 */ /* 0x000f2400080010ff */
[----:B----4-:R-:W-:Y:S05]  /*c120*/  @!P0 BRA `(.L_x_235) ;  /* 0xfffffffc00f08947 */ /* 0x010fea000383ffff */
[----:B------:R-:W-:Y:S05]  /*c130*/  BRA `(.L_x_236) ;  /* 0xffffff94006c7947 */ /* 0x000fea000383ffff */
.L_x_103:
[----:B-1----:R-:W-:-:S07]  /*c140*/  MOV R3, UR7 ;  /* 0x0000000700037c02 */ /* 0x002fce0008000f00 */
.L_x_237:
[----:B-1----:R1:W4:Y:S02]  /*c150*/  SYNCS.PHASECHK.TRANS64.TRYWAIT P0, [R3+URZ+0x70], R12 ;  /* 0x0000700c030075a7 */ /* 0x00232400080011ff */
[----:B----4-:R-:W-:Y:S05]  /*c160*/  @!P0 NANOSLEEP.SYNCS 0x989680 ;  /* 0x009896800000895d */ /* 0x010fea0003900000 */
[----:B------:R-:W4:Y:S02]  /*c170*/  @!P0 SYNCS.PHASECHK.TRANS64 P0, [R3+URZ+0x70], R12 ;  /* 0x0000700c030085a7 */ /* 0x000f2400080010ff */
[----:B----4-:R-:W-:Y:S05]  /*c180*/  @!P0 BRA `(.L_x_237) ;  /* 0xfffffffc00f08947 */ /* 0x010fea000383ffff */
[----:B------:R-:W-:Y:S05]  /*c190*/  BRA `(.L_x_238) ;  /* 0xffffff9400607947 */ /* 0x000fea000383ffff */
.L_x_105:
[----:B--2---:R2:W4:Y:S02]  /*c1a0*/  SYNCS.PHASECHK.TRANS64.TRYWAIT P0, [R0+URZ+0x90], R3 ;  /* 0x00009003000075a7 */ /* 0x00452400080011ff */
[----:B----4-:R-:W-:Y:S05]  /*c1b0*/  @!P0 NANOSLEEP.SYNCS 0x989680 ;  /* 0x009896800000895d */ /* 0x010fea0003900000 */
[----:B------:R-:W4:Y:S02]  /*c1c0*/  @!P0 SYNCS.PHASECHK.TRANS64 P0, [R0+URZ+0x90], R3 ;  /* 0x00009003000085a7 */ /* 0x000f2400080010ff */
[----:B----4-:R-:W-:Y:S05]  /*c1d0*/  @!P0 BRA `(.L_x_105) ;  /* 0xfffffffc00f08947 */ /* 0x010fea000383ffff */
[----:B------:R-:W-:Y:S05]  /*c1e0*/  BRA `(.L_x_239) ;  /* 0xffffff9800247947 */ /* 0x000fea000383ffff */
.L_x_116:
[----:B-1----:R-:W-:Y:S04]  /*c1f0*/  MOV R2, UR48 ;  /* 0x0000003000027c02 */ /* 0x002fe80008000f00 */
[----:B------:R1:W3:Y:S03]  /*c200*/  SYNCS.PHASECHK.TRANS64.TRYWAIT P1, [R2+URZ+0x40], R3 ;  /* 0x00004003020075a7 */ /* 0x0002e600080211ff */
[----:B---3--:R-:W-:Y:S05]  /*c210*/  @!P1 NANOSLEEP.SYNCS 0x989680 ;  /* 0x009896800000995d */ /* 0x008fea0003900000 */
[----:B------:R-:W3:Y:S02]  /*c220*/  @!P1 SYNCS.PHASECHK.TRANS64 P1, [R2+URZ+0x40], R3 ;  /* 0x00004003020095a7 */ /* 0x000ee400080210ff */
[----:B---3--:R-:W-:Y:S05]  /*c230*/  @!P1 BRA `(.L_x_116) ;  /* 0xfffffffc00ec9947 */ /* 0x008fea000383ffff */
[----:B------:R-:W-:Y:S05]  /*c240*/  BRA `(.L_x_115) ;  /* 0xffffffa4002c7947 */ /* 0x000fea000383ffff */
.L_x_118:
[----:B-1----:R1:W4:Y:S02]  /*c250*/  SYNCS.PHASECHK.TRANS64.TRYWAIT P0, [R87+URZ+0xb0], R0 ;  /* 0x0000b000570075a7 */ /* 0x00232400080011ff */
[----:B----4-:R-:W-:Y:S05]  /*c260*/  @!P0 NANOSLEEP.SYNCS 0x989680 ;  /* 0x009896800000895d */ /* 0x010fea0003900000 */
[----:B------:R-:W4:Y:S02]  /*c270*/  @!P0 SYNCS.PHASECHK.TRANS64 P0, [R87+URZ+0xb0], R0 ;  /* 0x0000b000570085a7 */ /* 0x000f2400080010ff */
[----:B----4-:R-:W-:Y:S05]  /*c280*/  @!P0 BRA `(.L_x_118) ;  /* 0xfffffffc00f08947 */ /* 0x010fea000383ffff */
[----:B------:R-:W-:Y:S05]  /*c290*/  BRA `(.L_x_117) ;  /* 0xffffffa400547947 */ /* 0x000fea000383ffff */
.L_x_127:
[----:B-1----:R1:W2:Y:S02]  /*c2a0*/  SYNCS.PHASECHK.TRANS64.TRYWAIT P0, [R3+URZ+0x40], R0 ;  /* 0x00004000030075a7 */ /* 0x0022a400080011ff */
[----:B--2---:R-:W-:Y:S05]  /*c2b0*/  @!P0 NANOSLEEP.SYNCS 0x989680 ;  /* 0x009896800000895d */ /* 0x004fea0003900000 */
[----:B------:R-:W2:Y:S02]  /*c2c0*/  @!P0 SYNCS.PHASECHK.TRANS64 P0, [R3+URZ+0x40], R0 ;  /* 0x00004000030085a7 */ /* 0x000ea400080010ff */
[----:B--2---:R-:W-:Y:S05]  /*c2d0*/  @!P0 BRA `(.L_x_127) ;  /* 0xfffffffc00f08947 */ /* 0x004fea000383ffff */
[----:B------:R-:W-:Y:S05]  /*c2e0*/  BRA `(.L_x_126) ;  /* 0xffffffac00707947 */ /* 0x000fea000383ffff */
.L_x_135:
[----:B-1----:R1:W2:Y:S02]  /*c2f0*/  SYNCS.PHASECHK.TRANS64.TRYWAIT P0, [R91+URZ+0x40], R6 ;  /* 0x000040065b0075a7 */ /* 0x0022a400080011ff */
[----:B--2---:R-:W-:Y:S05]  /*c300*/  @!P0 NANOSLEEP.SYNCS 0x989680 ;  /* 0x009896800000895d */ /* 0x004fea0003900000 */
[----:B------:R-:W2:Y:S02]  /*c310*/  @!P0 SYNCS.PHASECHK.TRANS64 P0, [R91+URZ+0x40], R6 ;  /* 0x000040065b0085a7 */ /* 0x000ea400080010ff */
[----:B--2---:R-:W-:Y:S05]  /*c320*/  @!P0 BRA `(.L_x_135) ;  /* 0xfffffffc00f08947 */ /* 0x004fea000383ffff */
[----:B------:R-:W-:Y:S05]  /*c330*/  BRA `(.L_x_134) ;  /* 0xffffffb400b07947 */ /* 0x000fea000383ffff */
.L_x_143:
[----:B-1----:R1:W2:Y:S02]  /*c340*/  SYNCS.PHASECHK.TRANS64.TRYWAIT P0, [R91+URZ+0x40], R6 ;  /* 0x000040065b0075a7 */ /* 0x0022a400080011ff */
[----:B--2---:R-:W-:Y:S05]  /*c350*/  @!P0 NANOSLEEP.SYNCS 0x989680 ;  /* 0x009896800000895d */ /* 0x004fea0003900000 */
[----:B------:R-:W2:Y:S02]  /*c360*/  @!P0 SYNCS.PHASECHK.TRANS64 P0, [R91+URZ+0x40], R6 ;  /* 0x000040065b0085a7 */ /* 0x000ea400080010ff */
[----:B--2---:R-:W-:Y:S05]  /*c370*/  @!P0 BRA `(.L_x_143) ;  /* 0xfffffffc00f08947 */ /* 0x004fea000383ffff */
[----:B------:R-:W-:Y:S05]  /*c380*/  BRA `(.L_x_142) ;  /* 0xffffffbc00f47947 */ /* 0x000fea000383ffff */
.L_x_151:
[----:B-1----:R1:W2:Y:S02]  /*c390*/  SYNCS.PHASECHK.TRANS64.TRYWAIT P0, [R92+URZ+0x40], R5 ;  /* 0x000040055c0075a7 */ /* 0x0022a400080011ff */
[----:B--2---:R-:W-:Y:S05]  /*c3a0*/  @!P0 NANOSLEEP.SYNCS 0x989680 ;  /* 0x009896800000895d */ /* 0x004fea0003900000 */
[----:B------:R-:W2:Y:S02]  /*c3b0*/  @!P0 SYNCS.PHASECHK.TRANS64 P0, [R92+URZ+0x40], R5 ;  /* 0x000040055c0085a7 */ /* 0x000ea400080010ff */
[----:B--2---:R-:W-:Y:S05]  /*c3c0*/  @!P0 BRA `(.L_x_151) ;  /* 0xfffffffc00f08947 */ /* 0x004fea000383ffff */
[----:B------:R-:W-:Y:S05]  /*c3d0*/  BRA `(.L_x_150) ;  /* 0xffffffc800447947 */ /* 0x000fea000383ffff */
.L_x_159:
[----:B-1----:R1:W2:Y:S02]  /*c3e0*/  SYNCS.PHASECHK.TRANS64.TRYWAIT P0, [R92+URZ+0x40], R5 ;  /* 0x000040055c0075a7 */ /* 0x0022a400080011ff */
[----:B--2---:R-:W-:Y:S05]  /*c3f0*/  @!P0 NANOSLEEP.SYNCS 0x989680 ;  /* 0x009896800000895d */ /* 0x004fea0003900000 */
[----:B------:R-:W2:Y:S02]  /*c400*/  @!P0 SYNCS.PHASECHK.TRANS64 P0, [R92+URZ+0x40], R5 ;  /* 0x000040055c0085a7 */ /* 0x000ea400080010ff */
[----:B--2---:R-:W-:Y:S05]  /*c410*/  @!P0 BRA `(.L_x_159) ;  /* 0xfffffffc00f08947 */ /* 0x004fea000383ffff */
[----:B------:R-:W-:Y:S05]  /*c420*/  BRA `(.L_x_158) ;  /* 0xffffffd000a47947 */ /* 0x000fea000383ffff */
.L_x_167:
[----:B-1----:R1:W2:Y:S02]  /*c430*/  SYNCS.PHASECHK.TRANS64.TRYWAIT P0, [R92+URZ+0x40], R5 ;  /* 0x000040055c0075a7 */ /* 0x0022a400080011ff */
[----:B--2---:R-:W-:Y:S05]  /*c440*/  @!P0 NANOSLEEP.SYNCS 0x989680 ;  /* 0x009896800000895d */ /* 0x004fea0003900000 */
[----:B------:R-:W2:Y:S02]  /*c450*/  @!P0 SYNCS.PHASECHK.TRANS64 P0, [R92+URZ+0x40], R5 ;  /* 0x000040055c0085a7 */ /* 0x000ea400080010ff */
[----:B--2---:R-:W-:Y:S05]  /*c460*/  @!P0 BRA `(.L_x_167) ;  /* 0xfffffffc00f08947 */ /* 0x004fea000383ffff */
[----:B------:R-:W-:Y:S05]  /*c470*/  BRA `(.L_x_166) ;  /* 0xffffffd800f87947 */ /* 0x000fea000383ffff */
.L_x_175:
[----:B-1----:R1:W2:Y:S02]  /*c480*/  SYNCS.PHASECHK.TRANS64.TRYWAIT P0, [R92+URZ+0x40], R5 ;  /* 0x000040055c0075a7 */ /* 0x0022a400080011ff */
[----:B--2---:R-:W-:Y:S05]  /*c490*/  @!P0 NANOSLEEP.SYNCS 0x989680 ;  /* 0x009896800000895d */ /* 0x004fea0003900000 */
[----:B------:R-:W2:Y:S02]  /*c4a0*/  @!P0 SYNCS.PHASECHK.TRANS64 P0, [R92+URZ+0x40], R5 ;  /* 0x000040055c0085a7 */ /* 0x000ea400080010ff */
[----:B--2---:R-:W-:Y:S05]  /*c4b0*/  @!P0 BRA `(.L_x_175) ;  /* 0xfffffffc00f08947 */ /* 0x004fea000383ffff */
[----:B------:R-:W-:Y:S05]  /*c4c0*/  BRA `(.L_x_174) ;  /* 0xffffffe4004c7947 */ /* 0x000fea000383ffff */
        .weak           $__internal_0_$__cuda_sm10x_tcgen05_guardrail_trap_col_being_dealloced_not_returned_by_alloc
        .type           $__internal_0_$__cuda_sm10x_tcgen05_guardrail_trap_col_being_dealloced_not_returned_by_alloc,@function
        .size           $__internal_0_$__cuda_sm10x_tcgen05_guardrail_trap_col_being_dealloced_not_returned_by_alloc,($__internal_1_$__cuda_sm10x_tcgen05_guardrail_trap_phase_invalid_during_alloc - $__internal_0_$__cuda_sm10x_tcgen05_guardrail_trap_col_being_dealloced_not_returned_by_alloc)
$__internal_0_$__cuda_sm10x_tcgen05_guardrail_trap_col_being_dealloced_not_returned_by_alloc:
[----:B------:R-:W-:Y:S05]  /*c4d0*/  BPT.TRAP 0x1 ;  /* 0x000000040000795c */ /* 0x000fea0000300000 */
[----:B------:R-:W-:-:S04]  /*c4e0*/  HFMA2 R3, -RZ, RZ, 0, 0 ;  /* 0x00000000ff037431 */ /* 0x000fc800000001ff */
[----:B------:R-:W-:Y:S05]  /*c4f0*/  RET.REL.NODEC R2 `(_ZN7cutlass13device_kernelINS_4gemm6kernel13GemmUniversalIN4cute5tupleIJiiiiEEENS1_10collective13CollectiveMmaINS1_35MainloopSm100TmaUmmaWarpSpecializedILi4ELi2ELi4ENS5_IJNS4_1CILi2EEENSA_ILi1EEESC_EEEEENS5_IJNSA_ILi256EEENSA_ILi128EEENSA_ILi32EEEEEENS_10tfloat32_tENS5_IJlSC_lEEESJ_SK_NS4_8TiledMMAINS4_8MMA_AtomIJNS4_23SM100_MMA_TF32_2x1SM_SSISJ_SJ_fLi256ELi128ELNS4_4UMMA5MajorE0ELSP_0ELNSO_7ScaleInE0ELSQ_0EEEEEENS4_6LayoutINS5_IJSC_SC_SC_EEENS5_IJNSA_ILi0EEESV_SV_EEEEENS5_IJNS4_10UnderscoreESY_SY_EEEEENS4_18SM100_TMA_2SM_LOADENS4_14ComposedLayoutINS4_7SwizzleILi3ELi4ELi3EEENS4_18smem_ptr_flag_bitsILi32EEENST_INS5_IJNSA_ILi8EEESH_EEENS5_IJSH_SC_EEEEEEEvNS4_8identityES11_S1B_vS1C_EENS_8epilogue10collective18CollectiveEpilogueINS1E_23Sm100TmaWarpSpecializedILi4ELi2ELi16ELb1ELb0EEEJNS5_IJSG_SG_SH_EEENS5_IJNST_ISG_SC_EENST_INSA_ILi16EEESC_EEEEESJ_SK_SJ_SK_NS1E_6fusion15FusionCallbacksIS1I_NS1O_17LinearCombinationISJ_fSJ_fLNS_15FloatRoundStyleE2EEES1J_S1N_JEEENS4_5SM1004TMEM4LOAD26SM100_TMEM_LOAD_32dp32b16xENS4_13SM90_TMA_LOADENS12_INS13_ILi2ELi4ELi3EEES16_NST_INS5_IJS17_S1L_EEENS5_IJS1L_SC_EEEEEEENS4_39AutoVectorizingCopyWithAssumedAlignmentILi128EEENS4_14SM90_TMA_STOREES23_S25_S25_EEEvvEEEEvNT_6ParamsE) ;  /* 0xffffff3802c07950 */ /* 0x000fea0003c3ffff */
        .weak           $__internal_1_$__cuda_sm10x_tcgen05_guardrail_trap_phase_invalid_during_alloc
        .type           $__internal_1_$__cuda_sm10x_tcgen05_guardrail_trap_phase_invalid_during_alloc,@function
        .size           $__internal_1_$__cuda_sm10x_tcgen05_guardrail_trap_phase_invalid_during_alloc,($__internal_2_$__cuda_sm10x_tcgen05_guardrail_trap_unallocated_columns_being_dealloced - $__internal_1_$__cuda_sm10x_tcgen05_guardrail_trap_phase_invalid_during_alloc)
$__internal_1_$__cuda_sm10x_tcgen05_guardrail_trap_phase_invalid_during_alloc:
[----:B------:R-:W-:Y:S05]  /*c500*/  BPT.TRAP 0x1 ;  /* 0x000000040000795c */ /* 0x000fea0000300000 */
[----:B------:R-:W-:-:S04]  /*c510*/  MOV R3, 0x0 ;  /* 0x0000000000037802 */ /* 0x000fc80000000f00 */
[----:B------:R-:W-:Y:S05]  /*c520*/  RET.REL.NODEC R2 `(_ZN7cutlass13device_kernelINS_4gemm6kernel13GemmUniversalIN4cute5tupleIJiiiiEEENS1_10collective13CollectiveMmaINS1_35MainloopSm100TmaUmmaWarpSpecializedILi4ELi2ELi4ENS5_IJNS4_1CILi2EEENSA_ILi1EEESC_EEEEENS5_IJNSA_ILi256EEENSA_ILi128EEENSA_ILi32EEEEEENS_10tfloat32_tENS5_IJlSC_lEEESJ_SK_NS4_8TiledMMAINS4_8MMA_AtomIJNS4_23SM100_MMA_TF32_2x1SM_SSISJ_SJ_fLi256ELi128ELNS4_4UMMA5MajorE0ELSP_0ELNSO_7ScaleInE0ELSQ_0EEEEEENS4_6LayoutINS5_IJSC_SC_SC_EEENS5_IJNSA_ILi0EEESV_SV_EEEEENS5_IJNS4_10UnderscoreESY_SY_EEEEENS4_18SM100_TMA_2SM_LOADENS4_14ComposedLayoutINS4_7SwizzleILi3ELi4ELi3EEENS4_18smem_ptr_flag_bitsILi32EEENST_INS5_IJNSA_ILi8EEESH_EEENS5_IJSH_SC_EEEEEEEvNS4_8identityES11_S1B_vS1C_EENS_8epilogue10collective18CollectiveEpilogueINS1E_23Sm100TmaWarpSpecializedILi4ELi2ELi16ELb1ELb0EEEJNS5_IJSG_SG_SH_EEENS5_IJNST_ISG_SC_EENST_INSA_ILi16EEESC_EEEEESJ_SK_SJ_SK_NS1E_6fusion15FusionCallbacksIS1I_NS1O_17LinearCombinationISJ_fSJ_fLNS_15FloatRoundStyleE2EEES1J_S1N_JEEENS4_5SM1004TMEM4LOAD26SM100_TMEM_LOAD_32dp32b16xENS4_13SM90_TMA_LOADENS12_INS13_ILi2ELi4ELi3EEES16_NST_INS5_IJS17_S1L_EEENS5_IJS1L_SC_EEEEEEENS4_39AutoVectorizingCopyWithAssumedAlignmentILi128EEENS4_14SM90_TMA_STOREES23_S25_S25_EEEvvEEEEvNT_6ParamsE) ;  /* 0xffffff3802b47950 */ /* 0x000fea0003c3ffff */
        .weak           $__internal_2_$__cuda_sm10x_tcgen05_guardrail_trap_unallocated_columns_being_dealloced
        .type           $__internal_2_$__cuda_sm10x_tcgen05_guardrail_trap_unallocated_columns_being_dealloced,@function
        .size           $__internal_2_$__cuda_sm10x_tcgen05_guardrail_trap_unallocated_columns_being_dealloced,(.L_x_241 - $__internal_2_$__cuda_sm10x_tcgen05_guardrail_trap_unallocated_columns_being_dealloced)
$__internal_2_$__cuda_sm10x_tcgen05_guardrail_trap_unallocated_columns_being_dealloced:
[----:B------:R-:W-:Y:S05]  /*c530*/  BPT.TRAP 0x1 ;  /* 0x000000040000795c */ /* 0x000fea0000300000 */
[----:B------:R-:W-:-:S04]  /*c540*/  HFMA2 R3, -RZ, RZ, 0, 0 ;  /* 0x00000000ff037431 */ /* 0x000fc800000001ff */
[----:B------:R-:W-:Y:S05]  /*c550*/  RET.REL.NODEC R2 `(_ZN7cutlass13device_kernelINS_4gemm6kernel13GemmUniversalIN4cute5tupleIJiiiiEEENS1_10collective13CollectiveMmaINS1_35MainloopSm100TmaUmmaWarpSpecializedILi4ELi2ELi4ENS5_IJNS4_1CILi2EEENSA_ILi1EEESC_EEEEENS5_IJNSA_ILi256EEENSA_ILi128EEENSA_ILi32EEEEEENS_10tfloat32_tENS5_IJlSC_lEEESJ_SK_NS4_8TiledMMAINS4_8MMA_AtomIJNS4_23SM100_MMA_TF32_2x1SM_SSISJ_SJ_fLi256ELi128ELNS4_4UMMA5MajorE0ELSP_0ELNSO_7ScaleInE0ELSQ_0EEEEEENS4_6LayoutINS5_IJSC_SC_SC_EEENS5_IJNSA_ILi0EEESV_SV_EEEEENS5_IJNS4_10UnderscoreESY_SY_EEEEENS4_18SM100_TMA_2SM_LOADENS4_14ComposedLayoutINS4_7SwizzleILi3ELi4ELi3EEENS4_18smem_ptr_flag_bitsILi32EEENST_INS5_IJNSA_ILi8EEESH_EEENS5_IJSH_SC_EEEEEEEvNS4_8identityES11_S1B_vS1C_EENS_8epilogue10collective18CollectiveEpilogueINS1E_23Sm100TmaWarpSpecializedILi4ELi2ELi16ELb1ELb0EEEJNS5_IJSG_SG_SH_EEENS5_IJNST_ISG_SC_EENST_INSA_ILi16EEESC_EEEEESJ_SK_SJ_SK_NS1E_6fusion15FusionCallbacksIS1I_NS1O_17LinearCombinationISJ_fSJ_fLNS_15FloatRoundStyleE2EEES1J_S1N_JEEENS4_5SM1004TMEM4LOAD26SM100_TMEM_LOAD_32dp32b16xENS4_13SM90_TMA_LOADENS12_INS13_ILi2ELi4ELi3EEES16_NST_INS5_IJS17_S1L_EEENS5_IJS1L_SC_EEEEEEENS4_39AutoVectorizingCopyWithAssumedAlignmentILi128EEENS4_14SM90_TMA_STOREES23_S25_S25_EEEvvEEEEvNT_6ParamsE) ;  /* 0xffffff3802a87950 */ /* 0x000fea0003c3ffff */
.L_x_240:
[----:B------:R-:W-:-:S00]  /*c560*/  BRA `(.L_x_240) ;  /* 0xfffffffc00fc7947 */ /* 0x000fc0000383ffff */
[----:B------:R-:W-:-:S00]  /*c570*/  NOP ;  /* 0x0000000000007918 */ /* 0x000fc00000000000 */
        /* <DEDUP_REMOVED lines=8> */
.L_x_241:


//--------------------- .nv.global.init           --------------------------
	.section	.nv.global.init,"aw",@progbits
.nv.global.init:
	.type		$str$27,@object
	.size		$str$27,($str$28 - $str$27)
$str$27:
        /*0000*/ 	.byte	0x28, 0x61, 0x64, 0x64, 0x72, 0x65, 0x73, 0x73, 0x20, 0x26, 0x20, 0x6d, 0x61, 0x73, 0x6b, 0x29
        /*0010*/ 	.byte	0x20, 0x3d, 0x3d, 0x20, 0x30, 0x00
	.type		$str$28,@object
	.size		$str$28,($str$26 - $str$28)
$str$28:
        /*0016*/ 	.byte	0x2f, 0x74, 0x6d, 0x70, 0x2f, 0x63, 0x75, 0x74, 0x6c, 0x61, 0x73, 0x73, 0x5f, 0x73, 0x77, 0x65
        /*0026*/ 	.byte	0x65, 0x70, 0x5f, 0x73, 0x72, 0x63, 0x2f, 0x69, 0x6e, 0x63, 0x6c, 0x75, 0x64, 0x65, 0x2f, 0x63
        /*0036*/ 	.byte	0x75, 0x74, 0x65, 0x2f, 0x70, 0x6f, 0x69, 0x6e, 0x74, 0x65, 0x72, 0x5f, 0x66, 0x6c, 0x61, 0x67
        /*0046*/ 	.byte	0x67, 0x65, 0x64, 0x2e, 0x68, 0x70, 0x70, 0x00
	.type		$str$26,@object
	.size		$str$26,($str$25 - $str$26)
$str$26:
        /*004e*/ 	.byte	0x2f, 0x74, 0x6d, 0x70, 0x2f, 0x63, 0x75, 0x74, 0x6c, 0x61, 0x73, 0x73, 0x5f, 0x73, 0x77, 0x65
        /*005e*/ 	.byte	0x65, 0x70, 0x5f, 0x73, 0x72, 0x63, 0x2f, 0x69, 0x6e, 0x63, 0x6c, 0x75, 0x64, 0x65, 0x2f, 0x63
        /*006e*/ 	.byte	0x75, 0x74, 0x65, 0x2f, 0x61, 0x74, 0x6f, 0x6d, 0x2f, 0x63, 0x6f, 0x70, 0x79, 0x5f, 0x74, 0x72
        /*007e*/ 	.byte	0x61, 0x69, 0x74, 0x73, 0x5f, 0x73, 0x6d, 0x31, 0x30, 0x30, 0x2e, 0x68, 0x70, 0x70, 0x00
	.type		$str$25,@object
	.size		$str$25,(__unnamed_1 - $str$25)
$str$25:
        /*008d*/ 	.byte	0x28, 0x28, 0x75, 0x69, 0x6e, 0x74, 0x33, 0x32, 0x5f, 0x74, 0x28, 0x74, 0x68, 0x72, 0x65, 0x61
        /*009d*/ 	.byte	0x64, 0x49, 0x64, 0x78, 0x2e, 0x78, 0x29, 0x20, 0x2f, 0x20, 0x33, 0x32, 0x29, 0x20, 0x25, 0x20
        /*00ad*/ 	.byte	0x34, 0x29, 0x20, 0x3d, 0x3d, 0x20, 0x28, 0x28, 0x28, 0x74, 0x6d, 0x65, 0x6d, 0x5f, 0x61, 0x64
        /*00bd*/ 	.byte	0x64, 0x72, 0x20, 0x3e, 0x3e, 0x20, 0x31, 0x36, 0x29, 0x20, 0x2f, 0x20, 0x33, 0x32, 0x29, 0x20
        /*00cd*/ 	.byte	0x25, 0x20, 0x34, 0x29, 0x00
	.type		__unnamed_1,@object
	.size		__unnamed_1,(__unnamed_2 - __unnamed_1)
__unnamed_1:
        /*00d2*/ 	.byte	0x61, 0x75, 0x74, 0x6f, 0x20, 0x63, 0x75, 0x74, 0x65, 0x3a, 0x3a, 0x61, 0x73, 0x5f, 0x70, 0x6f
        /* <DEDUP_REMOVED lines=24> */
        /*0262*/ 	.byte	0x32, 0x30, 0x34, 0x38, 0x3e, 0x3e, 0x3e, 0x3e, 0x5d, 0x00
	.type		__unnamed_2,@object
	.size		__unnamed_2,(.L_2 - __unnamed_2)
__unnamed_2:
        /* <DEDUP_REMOVED lines=42> */
        /*050c*/ 	.byte	0x3e, 0x5d, 0x00
.L_2:


//--------------------- .nv.shared._ZN7cutlass13device_kernelINS_4gemm6kernel13GemmUniversalIN4cute5tupleIJiiiiEEENS1_10collective13CollectiveMmaINS1_35MainloopSm100TmaUmmaWarpSpecializedILi4ELi2ELi4ENS5_IJNS4_1CILi2EEENSA_ILi1EEESC_EEEEENS5_IJNSA_ILi256EEENSA_ILi128EEENSA_ILi32EEEEEENS_10tfloat32_tENS5_IJlSC_lEEESJ_SK_NS4_8TiledMMAINS4_8MMA_AtomIJNS4_23SM100_MMA_TF32_2x1SM_SSISJ_SJ_fLi256ELi128ELNS4_4UMMA5MajorE0ELSP_0ELNSO_7ScaleInE0ELSQ_0EEEEEENS4_6LayoutINS5_IJSC_SC_SC_EEENS5_IJNSA_ILi0EEESV_SV_EEEEENS5_IJNS4_10UnderscoreESY_SY_EEEEENS4_18SM100_TMA_2SM_LOADENS4_14ComposedLayoutINS4_7SwizzleILi3ELi4ELi3EEENS4_18smem_ptr_flag_bitsILi32EEENST_INS5_IJNSA_ILi8EEESH_EEENS5_IJSH_SC_EEEEEEEvNS4_8identityES11_S1B_vS1C_EENS_8epilogue10collective18CollectiveEpilogueINS1E_23Sm100TmaWarpSpecializedILi4ELi2ELi16ELb1ELb0EEEJNS5_IJSG_SG_SH_EEENS5_IJNST_ISG_SC_EENST_INSA_ILi16EEESC_EEEEESJ_SK_SJ_SK_NS1E_6fusion15FusionCallbacksIS1I_NS1O_17LinearCombinationISJ_fSJ_fLNS_15FloatRoundStyleE2EEES1J_S1N_JEEENS4_5SM1004TMEM4LOAD26SM100_TMEM_LOAD_32dp32b16xENS4_13SM90_TMA_LOADENS12_INS13_ILi2ELi4ELi3EEES16_NST_INS5_IJS17_S1L_EEENS5_IJS1L_SC_EEEEEEENS4_39AutoVectorizingCopyWithAssumedAlignmentILi128EEENS4_14SM90_TMA_STOREES23_S25_S25_EEEvvEEEEvNT_6ParamsE --------------------------
	.section	.nv.shared._ZN7cutlass13device_kernelINS_4gemm6kernel13GemmUniversalIN4cute5tupleIJiiiiEEENS1_10collective13CollectiveMmaINS1_35MainloopSm100TmaUmmaWarpSpecializedILi4ELi2ELi4ENS5_IJNS4_1CILi2EEENSA_ILi1EEESC_EEEEENS5_IJNSA_ILi256EEENSA_ILi128EEENSA_ILi32EEEEEENS_10tfloat32_tENS5_IJlSC_lEEESJ_SK_NS4_8TiledMMAINS4_8MMA_AtomIJNS4_23SM100_MMA_TF32_2x1SM_SSISJ_SJ_fLi256ELi128ELNS4_4UMMA5MajorE0ELSP_0ELNSO_7ScaleInE0ELSQ_0EEEEEENS4_6LayoutINS5_IJSC_SC_SC_EEENS5_IJNSA_ILi0EEESV_SV_EEEEENS5_IJNS4_10UnderscoreESY_SY_EEEEENS4_18SM100_TMA_2SM_LOADENS4_14ComposedLayoutINS4_7SwizzleILi3ELi4ELi3EEENS4_18smem_ptr_flag_bitsILi32EEENST_INS5_IJNSA_ILi8EEESH_EEENS5_IJSH_SC_EEEEEEEvNS4_8identityES11_S1B_vS1C_EENS_8epilogue10collective18CollectiveEpilogueINS1E_23Sm100TmaWarpSpecializedILi4ELi2ELi16ELb1ELb0EEEJNS5_IJSG_SG_SH_EEENS5_IJNST_ISG_SC_EENST_INSA_ILi16EEESC_EEEEESJ_SK_SJ_SK_NS1E_6fusion15FusionCallbacksIS1I_NS1O_17LinearCombinationISJ_fSJ_fLNS_15FloatRoundStyleE2EEES1J_S1N_JEEENS4_5SM1004TMEM4LOAD26SM100_TMEM_LOAD_32dp32b16xENS4_13SM90_TMA_LOADENS12_INS13_ILi2ELi4ELi3EEES16_NST_INS5_IJS17_S1L_EEENS5_IJS1L_SC_EEEEEEENS4_39AutoVectorizingCopyWithAssumedAlignmentILi128EEENS4_14SM90_TMA_STOREES23_S25_S25_EEEvvEEEEvNT_6ParamsE,"aw",@nobits
	.sectionflags	@""
	.align	16
	.zero		1024


//--------------------- .nv.shared.reserved.0     --------------------------
	.section	.nv.shared.reserved.0,"aw",@nobits
	.weak		__nv_reservedSMEM_offset_0_alias
	.size		__nv_reservedSMEM_offset_0_alias, 0, 64
	.other		__nv_reservedSMEM_offset_0_alias,@"STO_CUDA_RESERVED_SHARED STV_DEFAULT"
__nv_reservedSMEM_offset_0_alias:
	.zero		0
.nv.shared.reserved.0:
	.zero		64
	.weak		__nv_reservedSMEM_tcgen05_partition
	.type		__nv_reservedSMEM_tcgen05_partition,@object
	.size		__nv_reservedSMEM_tcgen05_partition,(.L_0 - __nv_reservedSMEM_tcgen05_partition)
__nv_reservedSMEM_tcgen05_partition:
	.zero		32
.L_0:


//--------------------- .nv.global                --------------------------
	.section	.nv.global,"aw",@nobits
.nv.global:
	.type		_ZN40_INTERNAL_57d7d986_4_k_cu_d05a7442_111124cute1_E,@object
	.size		_ZN40_INTERNAL_57d7d986_4_k_cu_d05a7442_111124cute1_E,(_ZN40_INTERNAL_57d7d986_4_k_cu_d05a7442_111124cuda3std3__45__cpo6cbeginE - _ZN40_INTERNAL_57d7d986_4_k_cu_d05a7442_111124cute1_E)
_ZN40_INTERNAL_57d7d986_4_k_cu_d05a7442_111124cute1_E:
	.zero		1
	.type		_ZN40_INTERNAL_57d7d986_4_k_cu_d05a7442_111124cuda3std3__45__cpo6cbeginE,@object
	.size		_ZN40_INTERNAL_57d7d986_4_k_cu_d05a7442_111124cuda3std3__45__cpo6cbeginE,(_ZN40_INTERNAL_57d7d986_4_k_cu_d05a7442_111124cuda3std3__48in_placeE - _ZN40_INTERNAL_57d7d986_4_k_cu_d05a7442_111124cuda3std3__45__cpo6cbeginE)
_ZN40_INTERNAL_57d7d986_4_k_cu_d05a7442_111124cuda3std3__45__cpo6cbeginE:
	.zero		1
	.type		_ZN40_INTERNAL_57d7d986_4_k_cu_d05a7442_111124cuda3std3__48in_placeE,@object
	.size		_ZN40_INTERNAL_57d7d986_4_k_cu_d05a7442_111124cuda3std3__48in_placeE,(_ZN40_INTERNAL_57d7d986_4_k_cu_d05a7442_111124cuda3std6ranges3__45__cpo9iter_moveE - _ZN40_INTERNAL_57d7d986_4_k_cu_d05a7442_111124cuda3std3__48in_placeE)
_ZN40_INTERNAL_57d7d986_4_k_cu_d05a7442_111124cuda3std3__48in_placeE:
	.zero		1
	.type		_ZN40_INTERNAL_57d7d986_4_k_cu_d05a7442_111124cuda3std6ranges3__45__cpo9iter_moveE,@object
	.size		_ZN40_INTERNAL_57d7d986_4_k_cu_d05a7442_111124cuda3std6ranges3__45__cpo9iter_moveE,(_ZN40_INTERNAL_57d7d986_4_k_cu_d05a7442_111124cuda3std3__45__cpo5beginE - _ZN40_INTERNAL_57d7d986_4_k_cu_d05a7442_111124cuda3std6ranges3__45__cpo9iter_moveE)
_ZN40_INTERNAL_57d7d986_4_k_cu_d05a7442_111124cuda3std6ranges3__45__cpo9iter_moveE:
	.zero		1
	.type		_ZN40_INTERNAL_57d7d986_4_k_cu_d05a7442_111124cuda3std3__45__cpo5beginE,@object
	.size		_ZN40_INTERNAL_57d7d986_4_k_cu_d05a7442_111124cuda3std3__45__cpo5beginE,(_ZN40_INTERNAL_57d7d986_4_k_cu_d05a7442_111124cuda3std3__442_GLOBAL__N__57d7d986_4_k_cu_d05a7442_111126ignoreE - _ZN40_INTERNAL_57d7d986_4_k_cu_d05a7442_111124cuda3std3__45__cpo5beginE)
_ZN40_INTERNAL_57d7d986_4_k_cu_d05a7442_111124cuda3std3__45__cpo5beginE:
	.zero		1
	.type		_ZN40_INTERNAL_57d7d986_4_k_cu_d05a7442_111124cuda3std3__442_GLOBAL__N__57d7d986_4_k_cu_d05a7442_111126ignoreE,@object
	.size		_ZN40_INTERNAL_57d7d986_4_k_cu_d05a7442_111124cuda3std3__442_GLOBAL__N__57d7d986_4_k_cu_d05a7442_111126ignoreE,(_ZN40_INTERNAL_57d7d986_4_k_cu_d05a7442_111124cute7productE - _ZN40_INTERNAL_57d7d986_4_k_cu_d05a7442_111124cuda3std3__442_GLOBAL__N__57d7d986_4_k_cu_d05a7442_111126ignoreE)
_ZN40_INTERNAL_57d7d986_4_k_cu_d05a7442_111124cuda3std3__442_GLOBAL__N__57d7d986_4_k_cu_d05a7442_111126ignoreE:
	.zero		1
	.type		_ZN40_INTERNAL_57d7d986_4_k_cu_d05a7442_111124cute7productE,@object
	.size		_ZN40_INTERNAL_57d7d986_4_k_cu_d05a7442_111124cute7productE,(_ZN40_INTERNAL_57d7d986_4_k_cu_d05a7442_111124cuda3std3__45__cpo3endE - _ZN40_INTERNAL_57d7d986_4_k_cu_d05a7442_111124cute7productE)
_ZN40_INTERNAL_57d7d986_4_k_cu_d05a7442_111124cute7productE:
	.zero		1
	.type		_ZN40_INTERNAL_57d7d986_4_k_cu_d05a7442_111124cuda3std3__45__cpo3endE,@object
	.size		_ZN40_INTERNAL_57d7d986_4_k_cu_d05a7442_111124cuda3std3__45__cpo3endE,(_ZN40_INTERNAL_57d7d986_4_k_cu_d05a7442_111124cuda3std3__419piecewise_constructE - _ZN40_INTERNAL_57d7d986_4_k_cu_d05a7442_111124cuda3std3__45__cpo3endE)
_ZN40_INTERNAL_57d7d986_4_k_cu_d05a7442_111124cuda3std3__45__cpo3endE:
	.zero		1
	.type		_ZN40_INTERNAL_57d7d986_4_k_cu_d05a7442_111124cuda3std3__419piecewise_constructE,@object
	.size		_ZN40_INTERNAL_57d7d986_4_k_cu_d05a7442_111124cuda3std3__419piecewise_constructE,(_ZN40_INTERNAL_57d7d986_4_k_cu_d05a7442_111124cuda3std3__45__cpo4cendE - _ZN40_INTERNAL_57d7d986_4_k_cu_d05a7442_111124cuda3std3__419piecewise_constructE)
_ZN40_INTERNAL_57d7d986_4_k_cu_d05a7442_111124cuda3std3__419piecewise_constructE:
	.zero		1
	.type		_ZN40_INTERNAL_57d7d986_4_k_cu_d05a7442_111124cuda3std3__45__cpo4cendE,@object
	.size		_ZN40_INTERNAL_57d7d986_4_k_cu_d05a7442_111124cuda3std3__45__cpo4cendE,(_ZN40_INTERNAL_57d7d986_4_k_cu_d05a7442_111124cuda3std6ranges3__45__cpo4swapE - _ZN40_INTERNAL_57d7d986_4_k_cu_d05a7442_111124cuda3std3__45__cpo4cendE)
_ZN40_INTERNAL_57d7d986_4_k_cu_d05a7442_111124cuda3std3__45__cpo4cendE:
	.zero		1
	.type		_ZN40_INTERNAL_57d7d986_4_k_cu_d05a7442_111124cuda3std6ranges3__45__cpo4swapE,@object
	.size		_ZN40_INTERNAL_57d7d986_4_k_cu_d05a7442_111124cuda3std6ranges3__45__cpo4swapE,(.L_10 - _ZN40_INTERNAL_57d7d986_4_k_cu_d05a7442_111124cuda3std6ranges3__45__cpo4swapE)
_ZN40_INTERNAL_57d7d986_4_k_cu_d05a7442_111124cuda3std6ranges3__45__cpo4swapE:
	.zero		1
.L_10:


//--------------------- .nv.constant0._ZN7cutlass13device_kernelINS_4gemm6kernel13GemmUniversalIN4cute5tupleIJiiiiEEENS1_10collective13CollectiveMmaINS1_35MainloopSm100TmaUmmaWarpSpecializedILi4ELi2ELi4ENS5_IJNS4_1CILi2EEENSA_ILi1EEESC_EEEEENS5_IJNSA_ILi256EEENSA_ILi128EEENSA_ILi32EEEEEENS_10tfloat32_tENS5_IJlSC_lEEESJ_SK_NS4_8TiledMMAINS4_8MMA_AtomIJNS4_23SM100_MMA_TF32_2x1SM_SSISJ_SJ_fLi256ELi128ELNS4_4UMMA5MajorE0ELSP_0ELNSO_7ScaleInE0ELSQ_0EEEEEENS4_6LayoutINS5_IJSC_SC_SC_EEENS5_IJNSA_ILi0EEESV_SV_EEEEENS5_IJNS4_10UnderscoreESY_SY_EEEEENS4_18SM100_TMA_2SM_LOADENS4_14ComposedLayoutINS4_7SwizzleILi3ELi4ELi3EEENS4_18smem_ptr_flag_bitsILi32EEENST_INS5_IJNSA_ILi8EEESH_EEENS5_IJSH_SC_EEEEEEEvNS4_8identityES11_S1B_vS1C_EENS_8epilogue10collective18CollectiveEpilogueINS1E_23Sm100TmaWarpSpecializedILi4ELi2ELi16ELb1ELb0EEEJNS5_IJSG_SG_SH_EEENS5_IJNST_ISG_SC_EENST_INSA_ILi16EEESC_EEEEESJ_SK_SJ_SK_NS1E_6fusion15FusionCallbacksIS1I_NS1O_17LinearCombinationISJ_fSJ_fLNS_15FloatRoundStyleE2EEES1J_S1N_JEEENS4_5SM1004TMEM4LOAD26SM100_TMEM_LOAD_32dp32b16xENS4_13SM90_TMA_LOADENS12_INS13_ILi2ELi4ELi3EEES16_NST_INS5_IJS17_S1L_EEENS5_IJS1L_SC_EEEEEEENS4_39AutoVectorizingCopyWithAssumedAlignmentILi128EEENS4_14SM90_TMA_STOREES23_S25_S25_EEEvvEEEEvNT_6ParamsE --------------------------
	.section	.nv.constant0._ZN7cutlass13device_kernelINS_4gemm6kernel13GemmUniversalIN4cute5tupleIJiiiiEEENS1_10collective13CollectiveMmaINS1_35MainloopSm100TmaUmmaWarpSpecializedILi4ELi2ELi4ENS5_IJNS4_1CILi2EEENSA_ILi1EEESC_EEEEENS5_IJNSA_ILi256EEENSA_ILi128EEENSA_ILi32EEEEEENS_10tfloat32_tENS5_IJlSC_lEEESJ_SK_NS4_8TiledMMAINS4_8MMA_AtomIJNS4_23SM100_MMA_TF32_2x1SM_SSISJ_SJ_fLi256ELi128ELNS4_4UMMA5MajorE0ELSP_0ELNSO_7ScaleInE0ELSQ_0EEEEEENS4_6LayoutINS5_IJSC_SC_SC_EEENS5_IJNSA_ILi0EEESV_SV_EEEEENS5_IJNS4_10UnderscoreESY_SY_EEEEENS4_18SM100_TMA_2SM_LOADENS4_14ComposedLayoutINS4_7SwizzleILi3ELi4ELi3EEENS4_18smem_ptr_flag_bitsILi32EEENST_INS5_IJNSA_ILi8EEESH_EEENS5_IJSH_SC_EEEEEEEvNS4_8identityES11_S1B_vS1C_EENS_8epilogue10collective18CollectiveEpilogueINS1E_23Sm100TmaWarpSpecializedILi4ELi2ELi16ELb1ELb0EEEJNS5_IJSG_SG_SH_EEENS5_IJNST_ISG_SC_EENST_INSA_ILi16EEESC_EEEEESJ_SK_SJ_SK_NS1E_6fusion15FusionCallbacksIS1I_NS1O_17LinearCombinationISJ_fSJ_fLNS_15FloatRoundStyleE2EEES1J_S1N_JEEENS4_5SM1004TMEM4LOAD26SM100_TMEM_LOAD_32dp32b16xENS4_13SM90_TMA_LOADENS12_INS13_ILi2ELi4ELi3EEES16_NST_INS5_IJS17_S1L_EEENS5_IJS1L_SC_EEEEEEENS4_39AutoVectorizingCopyWithAssumedAlignmentILi128EEENS4_14SM90_TMA_STOREES23_S25_S25_EEEvvEEEEvNT_6ParamsE,"a",@progbits
	.sectionflags	@""
	.align	4
.nv.constant0._ZN7cutlass13device_kernelINS_4gemm6kernel13GemmUniversalIN4cute5tupleIJiiiiEEENS1_10collective13CollectiveMmaINS1_35MainloopSm100TmaUmmaWarpSpecializedILi4ELi2ELi4ENS5_IJNS4_1CILi2EEENSA_ILi1EEESC_EEEEENS5_IJNSA_ILi256EEENSA_ILi128EEENSA_ILi32EEEEEENS_10tfloat32_tENS5_IJlSC_lEEESJ_SK_NS4_8TiledMMAINS4_8MMA_AtomIJNS4_23SM100_MMA_TF32_2x1SM_SSISJ_SJ_fLi256ELi128ELNS4_4UMMA5MajorE0ELSP_0ELNSO_7ScaleInE0ELSQ_0EEEEEENS4_6LayoutINS5_IJSC_SC_SC_EEENS5_IJNSA_ILi0EEESV_SV_EEEEENS5_IJNS4_10UnderscoreESY_SY_EEEEENS4_18SM100_TMA_2SM_LOADENS4_14ComposedLayoutINS4_7SwizzleILi3ELi4ELi3EEENS4_18smem_ptr_flag_bitsILi32EEENST_INS5_IJNSA_ILi8EEESH_EEENS5_IJSH_SC_EEEEEEEvNS4_8identityES11_S1B_vS1C_EENS_8epilogue10collective18CollectiveEpilogueINS1E_23Sm100TmaWarpSpecializedILi4ELi2ELi16ELb1ELb0EEEJNS5_IJSG_SG_SH_EEENS5_IJNST_ISG_SC_EENST_INSA_ILi16EEESC_EEEEESJ_SK_SJ_SK_NS1E_6fusion15FusionCallbacksIS1I_NS1O_17LinearCombinationISJ_fSJ_fLNS_15FloatRoundStyleE2EEES1J_S1N_JEEENS4_5SM1004TMEM4LOAD26SM100_TMEM_LOAD_32dp32b16xENS4_13SM90_TMA_LOADENS12_INS13_ILi2ELi4ELi3EEES16_NST_INS5_IJS17_S1L_EEENS5_IJS1L_SC_EEEEEEENS4_39AutoVectorizingCopyWithAssumedAlignmentILi128EEENS4_14SM90_TMA_STOREES23_S25_S25_EEEvvEEEEvNT_6ParamsE:
	.zero		2944


//--------------------- SYMBOLS --------------------------

	.type		.nv.reservedSmem.offset0,@object
	.size		.nv.reservedSmem.offset0,0x4
	.type		.nv.reservedSmem.cap,@object
	.size		.nv.reservedSmem.cap,0x4
	.type		__assertfail,@function
